	.target	sm_90a

	.elftype	@"ET_EXEC"


//--------------------- .note.nv.tkinfo           --------------------------
	.section	.note.nv.tkinfo,"",@"SHT_NOTE"
	.sectionflags	@"SHF_NOTE_NV_TKINFO"
	.tkinfo
        /*0018*/ 	.word	0x00000002
        /*0030*/ 	.string	""
        /*0030*/ 	.string	"ptxas"
        /*0030*/ 	.string	"Cuda compilation tools, release 13.0, V13.0.88"
        /*0030*/ 	.string	"Build cuda_13.0.r13.0/compiler.36424714_0"
        /*0030*/ 	.string	"-arch sm_90a -m 64 "



//--------------------- .note.nv.cuinfo           --------------------------
	.section	.note.nv.cuinfo,"",@"SHT_NOTE"
	.sectionflags	@"SHF_NOTE_NV_CUINFO"
        /*0018*/ 	.short	0x0002
        /*001a*/ 	.short	0x005a
        /*001c*/ 	.short	0x0082
	.zero		2


//--------------------- .nv.info                  --------------------------
	.section	.nv.info,"",@"SHT_CUDA_INFO"
	.align	4


	//----- nvinfo : EIATTR_REGCOUNT
	.align		4
        /*0000*/ 	.byte	0x04, 0x2f
        /*0002*/ 	.short	(.L_15 - .L_14)
	.align		4
.L_14:
        /*0004*/ 	.word	index@(_ZN7cutlass13device_kernelINS_4gemm6kernel13GemmUniversalIN4cute5tupleIJiiiiEEENS1_10collective13CollectiveMmaINS1_34MainloopSm90TmaGmmaWarpSpecializedILi2ENS5_IJNS4_1CILi1EEENSA_ILi2EEESB_EEENS1_35KernelTmaWarpSpecializedCooperativeEEENS5_IJNSA_ILi256EEENSA_ILi128EEESH_EEENS_10bfloat16_tENS5_IJlSB_lEEESJ_SK_NS4_8TiledMMAINS4_8MMA_AtomIJNS4_4SM904GMMA28MMA_64x128x16_F32BF16BF16_SSILNSO_5MajorE0ELSQ_0ELNSO_7ScaleInE1ELSR_1EEEEEENS4_6LayoutINS5_IJSC_SB_SB_EEENS5_IJSB_NSA_ILi0EEESW_EEEEENS5_IJNS4_10UnderscoreESZ_SZ_EEEEENS4_23SM90_TMA_LOAD_MULTICASTENS4_14ComposedLayoutINS4_7SwizzleILi3ELi4ELi3EEENS4_18smem_ptr_flag_bitsILi16EEENSU_INS5_IJNSA_ILi8EEENSA_ILi64EEEEEENS5_IJS19_SB_EEEEEEEvNS4_8identityENS4_13SM90_TMA_LOADES1D_vS1E_EENS_8epilogue10collective6detail29Sm90TmaWarpSpecializedAdapterINS1I_15DefaultEpilogueISJ_SK_SK_NS1H_6thread17LinearCombinationISJ_Li1EffLNS1M_9ScaleType4KindE0ELNS_15FloatRoundStyleE2ESJ_EENS1_15EpilogueDefaultEEEEEvvEEEEvNT_6ParamsE)
        /*0008*/ 	.word	0x000000a8


	//----- nvinfo : EIATTR_FRAME_SIZE
	.align		4
.L_15:
        /*000c*/ 	.byte	0x04, 0x11
        /*000e*/ 	.short	(.L_17 - .L_16)
	.align		4
.L_16:
        /*0010*/ 	.word	index@(_ZN7cutlass13device_kernelINS_4gemm6kernel13GemmUniversalIN4cute5tupleIJiiiiEEENS1_10collective13CollectiveMmaINS1_34MainloopSm90TmaGmmaWarpSpecializedILi2ENS5_IJNS4_1CILi1EEENSA_ILi2EEESB_EEENS1_35KernelTmaWarpSpecializedCooperativeEEENS5_IJNSA_ILi256EEENSA_ILi128EEESH_EEENS_10bfloat16_tENS5_IJlSB_lEEESJ_SK_NS4_8TiledMMAINS4_8MMA_AtomIJNS4_4SM904GMMA28MMA_64x128x16_F32BF16BF16_SSILNSO_5MajorE0ELSQ_0ELNSO_7ScaleInE1ELSR_1EEEEEENS4_6LayoutINS5_IJSC_SB_SB_EEENS5_IJSB_NSA_ILi0EEESW_EEEEENS5_IJNS4_10UnderscoreESZ_SZ_EEEEENS4_23SM90_TMA_LOAD_MULTICASTENS4_14ComposedLayoutINS4_7SwizzleILi3ELi4ELi3EEENS4_18smem_ptr_flag_bitsILi16EEENSU_INS5_IJNSA_ILi8EEENSA_ILi64EEEEEENS5_IJS19_SB_EEEEEEEvNS4_8identityENS4_13SM90_TMA_LOADES1D_vS1E_EENS_8epilogue10collective6detail29Sm90TmaWarpSpecializedAdapterINS1I_15DefaultEpilogueISJ_SK_SK_NS1H_6thread17LinearCombinationISJ_Li1EffLNS1M_9ScaleType4KindE0ELNS_15FloatRoundStyleE2ESJ_EENS1_15EpilogueDefaultEEEEEvvEEEEvNT_6ParamsE)
        /*0014*/ 	.word	0x00000000


	//----- nvinfo : EIATTR_MIN_STACK_SIZE
	.align		4
.L_17:
        /*0018*/ 	.byte	0x04, 0x12
        /*001a*/ 	.short	(.L_19 - .L_18)
	.align		4
.L_18:
        /*001c*/ 	.word	index@(_ZN7cutlass13device_kernelINS_4gemm6kernel13GemmUniversalIN4cute5tupleIJiiiiEEENS1_10collective13CollectiveMmaINS1_34MainloopSm90TmaGmmaWarpSpecializedILi2ENS5_IJNS4_1CILi1EEENSA_ILi2EEESB_EEENS1_35KernelTmaWarpSpecializedCooperativeEEENS5_IJNSA_ILi256EEENSA_ILi128EEESH_EEENS_10bfloat16_tENS5_IJlSB_lEEESJ_SK_NS4_8TiledMMAINS4_8MMA_AtomIJNS4_4SM904GMMA28MMA_64x128x16_F32BF16BF16_SSILNSO_5MajorE0ELSQ_0ELNSO_7ScaleInE1ELSR_1EEEEEENS4_6LayoutINS5_IJSC_SB_SB_EEENS5_IJSB_NSA_ILi0EEESW_EEEEENS5_IJNS4_10UnderscoreESZ_SZ_EEEEENS4_23SM90_TMA_LOAD_MULTICASTENS4_14ComposedLayoutINS4_7SwizzleILi3ELi4ELi3EEENS4_18smem_ptr_flag_bitsILi16EEENSU_INS5_IJNSA_ILi8EEENSA_ILi64EEEEEENS5_IJS19_SB_EEEEEEEvNS4_8identityENS4_13SM90_TMA_LOADES1D_vS1E_EENS_8epilogue10collective6detail29Sm90TmaWarpSpecializedAdapterINS1I_15DefaultEpilogueISJ_SK_SK_NS1H_6thread17LinearCombinationISJ_Li1EffLNS1M_9ScaleType4KindE0ELNS_15FloatRoundStyleE2ESJ_EENS1_15EpilogueDefaultEEEEEvvEEEEvNT_6ParamsE)
        /*0020*/ 	.word	0x00000000
.L_19:


//--------------------- .nv.compat                --------------------------
	.section	.nv.compat,"",@"SHT_CUDA_COMPAT_INFO"
	.align	4
        /*0000*/ 	.byte	0x02, 0x09, 0x01, 0x00, 0x02, 0x02, 0x04, 0x00, 0x02, 0x05, 0x05, 0x00, 0x03, 0x07, 0x01, 0x01
        /*0010*/ 	.byte	0x02, 0x03, 0x01, 0x00, 0x02, 0x06, 0x01, 0x00, 0x04, 0x0b, 0x08, 0x00, 0x00, 0x00, 0x00, 0x00
        /*0020*/ 	.byte	0x00, 0x00, 0x00, 0x00


//--------------------- .nv.info._ZN7cutlass13device_kernelINS_4gemm6kernel13GemmUniversalIN4cute5tupleIJiiiiEEENS1_10collective13CollectiveMmaINS1_34MainloopSm90TmaGmmaWarpSpecializedILi2ENS5_IJNS4_1CILi1EEENSA_ILi2EEESB_EEENS1_35KernelTmaWarpSpecializedCooperativeEEENS5_IJNSA_ILi256EEENSA_ILi128EEESH_EEENS_10bfloat16_tENS5_IJlSB_lEEESJ_SK_NS4_8TiledMMAINS4_8MMA_AtomIJNS4_4SM904GMMA28MMA_64x128x16_F32BF16BF16_SSILNSO_5MajorE0ELSQ_0ELNSO_7ScaleInE1ELSR_1EEEEEENS4_6LayoutINS5_IJSC_SB_SB_EEENS5_IJSB_NSA_ILi0EEESW_EEEEENS5_IJNS4_10UnderscoreESZ_SZ_EEEEENS4_23SM90_TMA_LOAD_MULTICASTENS4_14ComposedLayoutINS4_7SwizzleILi3ELi4ELi3EEENS4_18smem_ptr_flag_bitsILi16EEENSU_INS5_IJNSA_ILi8EEENSA_ILi64EEEEEENS5_IJS19_SB_EEEEEEEvNS4_8identityENS4_13SM90_TMA_LOADES1D_vS1E_EENS_8epilogue10collective6detail29Sm90TmaWarpSpecializedAdapterINS1I_15DefaultEpilogueISJ_SK_SK_NS1H_6thread17LinearCombinationISJ_Li1EffLNS1M_9ScaleType4KindE0ELNS_15FloatRoundStyleE2ESJ_EENS1_15EpilogueDefaultEEEEEvvEEEEvNT_6ParamsE --------------------------
	.section	.nv.info._ZN7cutlass13device_kernelINS_4gemm6kernel13GemmUniversalIN4cute5tupleIJiiiiEEENS1_10collective13CollectiveMmaINS1_34MainloopSm90TmaGmmaWarpSpecializedILi2ENS5_IJNS4_1CILi1EEENSA_ILi2EEESB_EEENS1_35KernelTmaWarpSpecializedCooperativeEEENS5_IJNSA_ILi256EEENSA_ILi128EEESH_EEENS_10bfloat16_tENS5_IJlSB_lEEESJ_SK_NS4_8TiledMMAINS4_8MMA_AtomIJNS4_4SM904GMMA28MMA_64x128x16_F32BF16BF16_SSILNSO_5MajorE0ELSQ_0ELNSO_7ScaleInE1ELSR_1EEEEEENS4_6LayoutINS5_IJSC_SB_SB_EEENS5_IJSB_NSA_ILi0EEESW_EEEEENS5_IJNS4_10UnderscoreESZ_SZ_EEEEENS4_23SM90_TMA_LOAD_MULTICASTENS4_14ComposedLayoutINS4_7SwizzleILi3ELi4ELi3EEENS4_18smem_ptr_flag_bitsILi16EEENSU_INS5_IJNSA_ILi8EEENSA_ILi64EEEEEENS5_IJS19_SB_EEEEEEEvNS4_8identityENS4_13SM90_TMA_LOADES1D_vS1E_EENS_8epilogue10collective6detail29Sm90TmaWarpSpecializedAdapterINS1I_15DefaultEpilogueISJ_SK_SK_NS1H_6thread17LinearCombinationISJ_Li1EffLNS1M_9ScaleType4KindE0ELNS_15FloatRoundStyleE2ESJ_EENS1_15EpilogueDefaultEEEEEvvEEEEvNT_6ParamsE,"",@"SHT_CUDA_INFO"
	.sectionflags	@""
	.align	4


	//----- nvinfo : EIATTR_CUDA_API_VERSION
	.align		4
        /*0000*/ 	.byte	0x04, 0x37
        /*0002*/ 	.short	(.L_21 - .L_20)
.L_20:
        /*0004*/ 	.word	0x00000082


	//----- nvinfo : EIATTR_KPARAM_INFO
	.align		4
.L_21:
        /*0008*/ 	.byte	0x04, 0x17
        /*000a*/ 	.short	(.L_23 - .L_22)
.L_22:
        /*000c*/ 	.word	0x00000000
        /*0010*/ 	.short	0x0000
        /*0012*/ 	.short	0x0070
        /*0014*/ 	.byte	0x00, 0xf0, 0x01, 0x10


	//----- nvinfo : EIATTR_SPARSE_MMA_MASK
	.align		4
.L_23:
        /*0018*/ 	.byte	0x03, 0x50
        /*001a*/ 	.short	0x0000


	//----- nvinfo : EIATTR_MAXREG_COUNT
	.align		4
        /*001c*/ 	.byte	0x03, 0x1b
        /*001e*/ 	.short	0x00a8


	//----- nvinfo : EIATTR_NUM_BARRIERS
	.align		4
        /*0020*/ 	.byte	0x02, 0x4c
        /*0022*/ 	.byte	0x01
	.zero		1


	//----- nvinfo : EIATTR_EXTERNS
	.align		4
        /*0024*/ 	.byte	0x04, 0x0f
        /*0026*/ 	.short	(.L_25 - .L_24)


	//   ....[0]....
	.align		4
.L_24:
        /*0028*/ 	.word	index@(__assertfail)


	//----- nvinfo : EIATTR_MERCURY_ISA_VERSION
	.align		4
.L_25:
        /*002c*/ 	.byte	0x03, 0x5f
        /*002e*/ 	.short	0x0101


	//----- nvinfo : EIATTR_INT_WARP_WIDE_INSTR_OFFSETS
	.align		4
        /*0030*/ 	.byte	0x04, 0x31
        /*0032*/ 	.short	(.L_27 - .L_26)


	//   ....[0]....
.L_26:
        /*0034*/ 	.word	0x000003e0


	//   ....[1]....
        /*0038*/ 	.word	0x00000400


	//   ....[2]....
        /*003c*/ 	.word	0x000005d0


	//   ....[3]....
        /*0040*/ 	.word	0x000024b0


	//----- nvinfo : EIATTR_COOP_GROUP_MASK_REGIDS
	.align		4
.L_27:
        /*0044*/ 	.byte	0x04, 0x29
        /*0046*/ 	.short	(.L_29 - .L_28)


	//   ....[0]....
.L_28:
        /*0048*/ 	.word	0xffffffff


	//   ....[1]....
        /*004c*/ 	.word	0xffffffff


	//   ....[2]....
        /*0050*/ 	.word	0xffffffff


	//   ....[3]....
        /*0054*/ 	.word	0xffffffff


	//   ....[4]....
        /*0058*/ 	.word	0xffffffff


	//   ....[5]....
        /*005c*/ 	.word	0xffffffff


	//----- nvinfo : EIATTR_COOP_GROUP_INSTR_OFFSETS
	.align		4
.L_29:
        /*0060*/ 	.byte	0x04, 0x28
        /*0062*/ 	.short	(.L_31 - .L_30)


	//   ....[0]....
.L_30:
        /*0064*/ 	.word	0x00000060


	//   ....[1]....
        /*0068*/ 	.word	0x00000070


	//   ....[2]....
        /*006c*/ 	.word	0x00000130


	//   ....[3]....
        /*0070*/ 	.word	0x00000290


	//   ....[4]....
        /*0074*/ 	.word	0x00000740


	//   ....[5]....
        /*0078*/ 	.word	0x00001190


	//----- nvinfo : EIATTR_REG_RECONFIG
	.align		4
.L_31:
        /*007c*/ 	.byte	0x01, 0x54
	.zero		2


	//----- nvinfo : EIATTR_SYSCALL_OFFSETS
	.align		4
        /*0080*/ 	.byte	0x04, 0x46
        /*0082*/ 	.short	(.L_33 - .L_32)


	//   ....[0]....
.L_32:
        /*0084*/ 	.word	0x00001350


	//----- nvinfo : EIATTR_MBARRIER_INSTR_OFFSETS
	.align		4
.L_33:
        /*0088*/ 	.byte	0x04, 0x39
        /*008a*/ 	.short	(.L_35 - .L_34)


	//   ....[0]....
.L_34:
        /*008c*/ 	.word	0x00000230
        /*0090*/ 	.word	0x000000ff
        /*0094*/ 	.word	0x00000000
        /*0098*/ 	.short	0x0100
        /*009a*/ 	.byte	0x08
	.zero		1


	//   ....[1]....
        /*009c*/ 	.word	0x00000240
        /*00a0*/ 	.word	0x000000ff
        /*00a4*/ 	.word	0x00000010
        /*00a8*/ 	.short	0x0100
        /*00aa*/ 	.byte	0x08
	.zero		1


	//   ....[2]....
        /*00ac*/ 	.word	0x00000250
        /*00b0*/ 	.word	0x000000ff
        /*00b4*/ 	.word	0x00000008
        /*00b8*/ 	.short	0x0100
        /*00ba*/ 	.byte	0x08
	.zero		1


	//   ....[3]....
        /*00bc*/ 	.word	0x00000260
        /*00c0*/ 	.word	0x000000ff
        /*00c4*/ 	.word	0x00000018
        /*00c8*/ 	.short	0x0100
        /*00ca*/ 	.byte	0x08
	.zero		1


	//   ....[4]....
        /*00cc*/ 	.word	0x00000650
        /*00d0*/ 	.word	0x000000ff
        /*00d4*/ 	.word	0x00000030
        /*00d8*/ 	.short	0x0100
        /*00da*/ 	.byte	0x06
	.zero		1


	//   ....[5]....
        /*00dc*/ 	.word	0x000006e0
        /*00e0*/ 	.word	0x000000ff
        /*00e4*/ 	.word	0x00000038
        /*00e8*/ 	.short	0x0100
        /*00ea*/ 	.byte	0x06
	.zero		1


	//   ....[6]....
        /*00ec*/ 	.word	0x00001410
        /*00f0*/ 	.word	0x00000003
        /*00f4*/ 	.word	0x00000000
        /*00f8*/ 	.short	0x010a
        /*00fa*/ 	.byte	0x3f
	.zero		1


	//   ....[7]....
        /*00fc*/ 	.word	0x00001450
        /*0100*/ 	.word	0x00000003
        /*0104*/ 	.word	0x00000000
        /*0108*/ 	.short	0x010a
        /*010a*/ 	.byte	0x3f
	.zero		1


	//   ....[8]....
        /*010c*/ 	.word	0x00001c70
        /*0110*/ 	.word	0x00000005
        /*0114*/ 	.word	0x00000000
        /*0118*/ 	.short	0x010a
        /*011a*/ 	.byte	0x3f
	.zero		1


	//   ....[9]....
        /*011c*/ 	.word	0x00001cb0
        /*0120*/ 	.word	0x00000005
        /*0124*/ 	.word	0x00000000
        /*0128*/ 	.short	0x010a
        /*012a*/ 	.byte	0x3f
	.zero		1


	//   ....[10]....
        /*012c*/ 	.word	0x00002350
        /*0130*/ 	.word	0x00000005
        /*0134*/ 	.word	0x00000000
        /*0138*/ 	.short	0x0101
        /*013a*/ 	.byte	0x3f
	.zero		1


	//   ....[11]....
        /*013c*/ 	.word	0x00002530
        /*0140*/ 	.word	0x00000003
        /*0144*/ 	.word	0x00000000
        /*0148*/ 	.short	0x0101
        /*014a*/ 	.byte	0x3f
	.zero		1


	//   ....[12]....
        /*014c*/ 	.word	0x0000bd80
        /*0150*/ 	.word	0x00000016
        /*0154*/ 	.word	0x00000010
        /*0158*/ 	.short	0x010a
        /*015a*/ 	.byte	0x3f
	.zero		1


	//   ....[13]....
        /*015c*/ 	.word	0x0000c210
        /*0160*/ 	.word	0x00000005
        /*0164*/ 	.word	0x00000038
        /*0168*/ 	.short	0x0101
        /*016a*/ 	.byte	0x3f
	.zero		1


	//   ....[14]....
        /*016c*/ 	.word	0x0000c920
        /*0170*/ 	.word	0x00000007
        /*0174*/ 	.word	0x00000000
        /*0178*/ 	.short	0x010a
        /*017a*/ 	.byte	0x3f
	.zero		1


	//   ....[15]....
        /*017c*/ 	.word	0x0000c9a0
        /*0180*/ 	.word	0x00000003
        /*0184*/ 	.word	0x00000000
        /*0188*/ 	.short	0x010a
        /*018a*/ 	.byte	0x3f
	.zero		1


	//   ....[16]....
        /*018c*/ 	.word	0x0000ca00
        /*0190*/ 	.word	0x00000003
        /*0194*/ 	.word	0x00000000
        /*0198*/ 	.short	0x010a
        /*019a*/ 	.byte	0x3f
	.zero		1


	//   ....[17]....
        /*019c*/ 	.word	0x0000ca50
        /*01a0*/ 	.word	0x00000005
        /*01a4*/ 	.word	0x00000000
        /*01a8*/ 	.short	0x010a
        /*01aa*/ 	.byte	0x3f
	.zero		1


	//   ....[18]....
        /*01ac*/ 	.word	0x0000cb20
        /*01b0*/ 	.word	0x00000016
        /*01b4*/ 	.word	0x00000010
        /*01b8*/ 	.short	0x010a
        /*01ba*/ 	.byte	0x3f
	.zero		1


	//   ....[19]....
        /*01bc*/ 	.word	0x0000cbf0
        /*01c0*/ 	.word	0x00000007
        /*01c4*/ 	.word	0x00000000
        /*01c8*/ 	.short	0x010a
        /*01ca*/ 	.byte	0x3f
	.zero		1


	//----- nvinfo : EIATTR_NUM_MBARRIERS
	.align		4
.L_35:
        /*01cc*/ 	.byte	0x03, 0x38
        /*01ce*/ 	.short	0x0006


	//----- nvinfo : EIATTR_EXIT_INSTR_OFFSETS
	.align		4
        /*01d0*/ 	.byte	0x04, 0x1c
        /*01d2*/ 	.short	(.L_37 - .L_36)


	//   ....[0]....
.L_36:
        /*01d4*/ 	.word	0x000008a0


	//   ....[1]....
        /*01d8*/ 	.word	0x000010c0


	//   ....[2]....
        /*01dc*/ 	.word	0x0000b4a0


	//   ....[3]....
        /*01e0*/ 	.word	0x0000ba00


	//   ....[4]....
        /*01e4*/ 	.word	0x0000c9f0


	//----- nvinfo : EIATTR_MAX_THREADS
	.align		4
.L_37:
        /*01e8*/ 	.byte	0x04, 0x05
        /*01ea*/ 	.short	(.L_39 - .L_38)
.L_38:
        /*01ec*/ 	.word	0x00000180
        /*01f0*/ 	.word	0x00000001
        /*01f4*/ 	.word	0x00000001


	//----- nvinfo : EIATTR_CRS_STACK_SIZE
	.align		4
.L_39:
        /*01f8*/ 	.byte	0x04, 0x1e
        /*01fa*/ 	.short	(.L_41 - .L_40)
.L_40:
        /*01fc*/ 	.word	0x00000000


	//----- nvinfo : EIATTR_CBANK_PARAM_SIZE
	.align		4
.L_41:
        /*0200*/ 	.byte	0x03, 0x19
        /*0202*/ 	.short	0x0470


	//----- nvinfo : EIATTR_PARAM_CBANK
	.align		4
        /*0204*/ 	.byte	0x04, 0x0a
        /*0206*/ 	.short	(.L_43 - .L_42)
	.align		4
.L_42:
        /*0208*/ 	.word	index@(.nv.constant0._ZN7cutlass13device_kernelINS_4gemm6kernel13GemmUniversalIN4cute5tupleIJiiiiEEENS1_10collective13CollectiveMmaINS1_34MainloopSm90TmaGmmaWarpSpecializedILi2ENS5_IJNS4_1CILi1EEENSA_ILi2EEESB_EEENS1_35KernelTmaWarpSpecializedCooperativeEEENS5_IJNSA_ILi256EEENSA_ILi128EEESH_EEENS_10bfloat16_tENS5_IJlSB_lEEESJ_SK_NS4_8TiledMMAINS4_8MMA_AtomIJNS4_4SM904GMMA28MMA_64x128x16_F32BF16BF16_SSILNSO_5MajorE0ELSQ_0ELNSO_7ScaleInE1ELSR_1EEEEEENS4_6LayoutINS5_IJSC_SB_SB_EEENS5_IJSB_NSA_ILi0EEESW_EEEEENS5_IJNS4_10UnderscoreESZ_SZ_EEEEENS4_23SM90_TMA_LOAD_MULTICASTENS4_14ComposedLayoutINS4_7SwizzleILi3ELi4ELi3EEENS4_18smem_ptr_flag_bitsILi16EEENSU_INS5_IJNSA_ILi8EEENSA_ILi64EEEEEENS5_IJS19_SB_EEEEEEEvNS4_8identityENS4_13SM90_TMA_LOADES1D_vS1E_EENS_8epilogue10collective6detail29Sm90TmaWarpSpecializedAdapterINS1I_15DefaultEpilogueISJ_SK_SK_NS1H_6thread17LinearCombinationISJ_Li1EffLNS1M_9ScaleType4KindE0ELNS_15FloatRoundStyleE2ESJ_EENS1_15EpilogueDefaultEEEEEvvEEEEvNT_6ParamsE)
        /*020c*/ 	.short	0x0210
        /*020e*/ 	.short	0x0470


	//----- nvinfo : EIATTR_SW_WAR
	.align		4
.L_43:
        /*0210*/ 	.byte	0x04, 0x36
        /*0212*/ 	.short	(.L_45 - .L_44)
.L_44:
        /*0214*/ 	.word	0x00000008
.L_45:


//--------------------- .nv.callgraph             --------------------------
	.section	.nv.callgraph,"",@"SHT_CUDA_CALLGRAPH"
	.align	4
	.sectionentsize	8
	.align		4
        /*0000*/ 	.word	0x00000000
	.align		4
        /*0004*/ 	.word	0xffffffff
	.align		4
        /*0008*/ 	.word	index@(_ZN7cutlass13device_kernelINS_4gemm6kernel13GemmUniversalIN4cute5tupleIJiiiiEEENS1_10collective13CollectiveMmaINS1_34MainloopSm90TmaGmmaWarpSpecializedILi2ENS5_IJNS4_1CILi1EEENSA_ILi2EEESB_EEENS1_35KernelTmaWarpSpecializedCooperativeEEENS5_IJNSA_ILi256EEENSA_ILi128EEESH_EEENS_10bfloat16_tENS5_IJlSB_lEEESJ_SK_NS4_8TiledMMAINS4_8MMA_AtomIJNS4_4SM904GMMA28MMA_64x128x16_F32BF16BF16_SSILNSO_5MajorE0ELSQ_0ELNSO_7ScaleInE1ELSR_1EEEEEENS4_6LayoutINS5_IJSC_SB_SB_EEENS5_IJSB_NSA_ILi0EEESW_EEEEENS5_IJNS4_10UnderscoreESZ_SZ_EEEEENS4_23SM90_TMA_LOAD_MULTICASTENS4_14ComposedLayoutINS4_7SwizzleILi3ELi4ELi3EEENS4_18smem_ptr_flag_bitsILi16EEENSU_INS5_IJNSA_ILi8EEENSA_ILi64EEEEEENS5_IJS19_SB_EEEEEEEvNS4_8identityENS4_13SM90_TMA_LOADES1D_vS1E_EENS_8epilogue10collective6detail29Sm90TmaWarpSpecializedAdapterINS1I_15DefaultEpilogueISJ_SK_SK_NS1H_6thread17LinearCombinationISJ_Li1EffLNS1M_9ScaleType4KindE0ELNS_15FloatRoundStyleE2ESJ_EENS1_15EpilogueDefaultEEEEEvvEEEEvNT_6ParamsE)
	.align		4
        /*000c*/ 	.word	index@(__assertfail)
	.align		4
        /*0010*/ 	.word	0x00000000
	.align		4
        /*0014*/ 	.word	0xfffffffe
	.align		4
        /*0018*/ 	.word	0x00000000
	.align		4
        /*001c*/ 	.word	0xfffffffd
	.align		4
        /*0020*/ 	.word	0x00000000
	.align		4
        /*0024*/ 	.word	0xfffffffc


//--------------------- .nv.constant4             --------------------------
	.section	.nv.constant4,"a",@progbits
	.align	8
	.align		8
.nv.constant4:
        /*0000*/ 	.dword	__assertfail
	.align		8
        /*0008*/ 	.dword	__unnamed_1
	.align		8
        /*0010*/ 	.dword	_ZN39_INTERNAL_be26151f_4_k_cu_953b8196_27144cuda3std3__45__cpo5beginE
	.align		8
        /*0018*/ 	.dword	_ZN39_INTERNAL_be26151f_4_k_cu_953b8196_27144cuda3std3__45__cpo3endE
	.align		8
        /*0020*/ 	.dword	_ZN39_INTERNAL_be26151f_4_k_cu_953b8196_27144cuda3std3__45__cpo6cbeginE
	.align		8
        /*0028*/ 	.dword	_ZN39_INTERNAL_be26151f_4_k_cu_953b8196_27144cuda3std3__45__cpo4cendE
	.align		8
        /*0030*/ 	.dword	_ZN39_INTERNAL_be26151f_4_k_cu_953b8196_27144cuda3std3__441_GLOBAL__N__be26151f_4_k_cu_953b8196_27146ignoreE
	.align		8
        /*0038*/ 	.dword	_ZN39_INTERNAL_be26151f_4_k_cu_953b8196_27144cuda3std3__419piecewise_constructE
	.align		8
        /*0040*/ 	.dword	_ZN39_INTERNAL_be26151f_4_k_cu_953b8196_27144cuda3std3__48in_placeE
	.align		8
        /*0048*/ 	.dword	_ZN39_INTERNAL_be26151f_4_k_cu_953b8196_27144cuda3std6ranges3__45__cpo4swapE
	.align		8
        /*0050*/ 	.dword	_ZN39_INTERNAL_be26151f_4_k_cu_953b8196_27144cuda3std6ranges3__45__cpo9iter_moveE
	.align		8
        /*0058*/ 	.dword	_ZN39_INTERNAL_be26151f_4_k_cu_953b8196_27144cute7productE
	.align		8
        /*0060*/ 	.dword	_ZN39_INTERNAL_be26151f_4_k_cu_953b8196_27144cute1_E
	.align		8
        /*0068*/ 	.dword	$str$22
	.align		8
        /*0070*/ 	.dword	$str$23


//--------------------- .text._ZN7cutlass13device_kernelINS_4gemm6kernel13GemmUniversalIN4cute5tupleIJiiiiEEENS1_10collective13CollectiveMmaINS1_34MainloopSm90TmaGmmaWarpSpecializedILi2ENS5_IJNS4_1CILi1EEENSA_ILi2EEESB_EEENS1_35KernelTmaWarpSpecializedCooperativeEEENS5_IJNSA_ILi256EEENSA_ILi128EEESH_EEENS_10bfloat16_tENS5_IJlSB_lEEESJ_SK_NS4_8TiledMMAINS4_8MMA_AtomIJNS4_4SM904GMMA28MMA_64x128x16_F32BF16BF16_SSILNSO_5MajorE0ELSQ_0ELNSO_7ScaleInE1ELSR_1EEEEEENS4_6LayoutINS5_IJSC_SB_SB_EEENS5_IJSB_NSA_ILi0EEESW_EEEEENS5_IJNS4_10UnderscoreESZ_SZ_EEEEENS4_23SM90_TMA_LOAD_MULTICASTENS4_14ComposedLayoutINS4_7SwizzleILi3ELi4ELi3EEENS4_18smem_ptr_flag_bitsILi16EEENSU_INS5_IJNSA_ILi8EEENSA_ILi64EEEEEENS5_IJS19_SB_EEEEEEEvNS4_8identityENS4_13SM90_TMA_LOADES1D_vS1E_EENS_8epilogue10collective6detail29Sm90TmaWarpSpecializedAdapterINS1I_15DefaultEpilogueISJ_SK_SK_NS1H_6thread17LinearCombinationISJ_Li1EffLNS1M_9ScaleType4KindE0ELNS_15FloatRoundStyleE2ESJ_EENS1_15EpilogueDefaultEEEEEvvEEEEvNT_6ParamsE --------------------------
	.section	.text._ZN7cutlass13device_kernelINS_4gemm6kernel13GemmUniversalIN4cute5tupleIJiiiiEEENS1_10collective13CollectiveMmaINS1_34MainloopSm90TmaGmmaWarpSpecializedILi2ENS5_IJNS4_1CILi1EEENSA_ILi2EEESB_EEENS1_35KernelTmaWarpSpecializedCooperativeEEENS5_IJNSA_ILi256EEENSA_ILi128EEESH_EEENS_10bfloat16_tENS5_IJlSB_lEEESJ_SK_NS4_8TiledMMAINS4_8MMA_AtomIJNS4_4SM904GMMA28MMA_64x128x16_F32BF16BF16_SSILNSO_5MajorE0ELSQ_0ELNSO_7ScaleInE1ELSR_1EEEEEENS4_6LayoutINS5_IJSC_SB_SB_EEENS5_IJSB_NSA_ILi0EEESW_EEEEENS5_IJNS4_10UnderscoreESZ_SZ_EEEEENS4_23SM90_TMA_LOAD_MULTICASTENS4_14ComposedLayoutINS4_7SwizzleILi3ELi4ELi3EEENS4_18smem_ptr_flag_bitsILi16EEENSU_INS5_IJNSA_ILi8EEENSA_ILi64EEEEEENS5_IJS19_SB_EEEEEEEvNS4_8identityENS4_13SM90_TMA_LOADES1D_vS1E_EENS_8epilogue10collective6detail29Sm90TmaWarpSpecializedAdapterINS1I_15DefaultEpilogueISJ_SK_SK_NS1H_6thread17LinearCombinationISJ_Li1EffLNS1M_9ScaleType4KindE0ELNS_15FloatRoundStyleE2ESJ_EENS1_15EpilogueDefaultEEEEEvvEEEEvNT_6ParamsE,"ax",@progbits
	.align	128
.text._ZN7cutlass13device_kernelINS_4gemm6kernel13GemmUniversalIN4cute5tupleIJiiiiEEENS1_10collective13CollectiveMmaINS1_34MainloopSm90TmaGmmaWarpSpecializedILi2ENS5_IJNS4_1CILi1EEENSA_ILi2EEESB_EEENS1_35KernelTmaWarpSpecializedCooperativeEEENS5_IJNSA_ILi256EEENSA_ILi128EEESH_EEENS_10bfloat16_tENS5_IJlSB_lEEESJ_SK_NS4_8TiledMMAINS4_8MMA_AtomIJNS4_4SM904GMMA28MMA_64x128x16_F32BF16BF16_SSILNSO_5MajorE0ELSQ_0ELNSO_7ScaleInE1ELSR_1EEEEEENS4_6LayoutINS5_IJSC_SB_SB_EEENS5_IJSB_NSA_ILi0EEESW_EEEEENS5_IJNS4_10UnderscoreESZ_SZ_EEEEENS4_23SM90_TMA_LOAD_MULTICASTENS4_14ComposedLayoutINS4_7SwizzleILi3ELi4ELi3EEENS4_18smem_ptr_flag_bitsILi16EEENSU_INS5_IJNSA_ILi8EEENSA_ILi64EEEEEENS5_IJS19_SB_EEEEEEEvNS4_8identityENS4_13SM90_TMA_LOADES1D_vS1E_EENS_8epilogue10collective6detail29Sm90TmaWarpSpecializedAdapterINS1I_15DefaultEpilogueISJ_SK_SK_NS1H_6thread17LinearCombinationISJ_Li1EffLNS1M_9ScaleType4KindE0ELNS_15FloatRoundStyleE2ESJ_EENS1_15EpilogueDefaultEEEEEvvEEEEvNT_6ParamsE:
        .type           _ZN7cutlass13device_kernelINS_4gemm6kernel13GemmUniversalIN4cute5tupleIJiiiiEEENS1_10collective13CollectiveMmaINS1_34MainloopSm90TmaGmmaWarpSpecializedILi2ENS5_IJNS4_1CILi1EEENSA_ILi2EEESB_EEENS1_35KernelTmaWarpSpecializedCooperativeEEENS5_IJNSA_ILi256EEENSA_ILi128EEESH_EEENS_10bfloat16_tENS5_IJlSB_lEEESJ_SK_NS4_8TiledMMAINS4_8MMA_AtomIJNS4_4SM904GMMA28MMA_64x128x16_F32BF16BF16_SSILNSO_5MajorE0ELSQ_0ELNSO_7ScaleInE1ELSR_1EEEEEENS4_6LayoutINS5_IJSC_SB_SB_EEENS5_IJSB_NSA_ILi0EEESW_EEEEENS5_IJNS4_10UnderscoreESZ_SZ_EEEEENS4_23SM90_TMA_LOAD_MULTICASTENS4_14ComposedLayoutINS4_7SwizzleILi3ELi4ELi3EEENS4_18smem_ptr_flag_bitsILi16EEENSU_INS5_IJNSA_ILi8EEENSA_ILi64EEEEEENS5_IJS19_SB_EEEEEEEvNS4_8identityENS4_13SM90_TMA_LOADES1D_vS1E_EENS_8epilogue10collective6detail29Sm90TmaWarpSpecializedAdapterINS1I_15DefaultEpilogueISJ_SK_SK_NS1H_6thread17LinearCombinationISJ_Li1EffLNS1M_9ScaleType4KindE0ELNS_15FloatRoundStyleE2ESJ_EENS1_15EpilogueDefaultEEEEEvvEEEEvNT_6ParamsE,@function
        .size           _ZN7cutlass13device_kernelINS_4gemm6kernel13GemmUniversalIN4cute5tupleIJiiiiEEENS1_10collective13CollectiveMmaINS1_34MainloopSm90TmaGmmaWarpSpecializedILi2ENS5_IJNS4_1CILi1EEENSA_ILi2EEESB_EEENS1_35KernelTmaWarpSpecializedCooperativeEEENS5_IJNSA_ILi256EEENSA_ILi128EEESH_EEENS_10bfloat16_tENS5_IJlSB_lEEESJ_SK_NS4_8TiledMMAINS4_8MMA_AtomIJNS4_4SM904GMMA28MMA_64x128x16_F32BF16BF16_SSILNSO_5MajorE0ELSQ_0ELNSO_7ScaleInE1ELSR_1EEEEEENS4_6LayoutINS5_IJSC_SB_SB_EEENS5_IJSB_NSA_ILi0EEESW_EEEEENS5_IJNS4_10UnderscoreESZ_SZ_EEEEENS4_23SM90_TMA_LOAD_MULTICASTENS4_14ComposedLayoutINS4_7SwizzleILi3ELi4ELi3EEENS4_18smem_ptr_flag_bitsILi16EEENSU_INS5_IJNSA_ILi8EEENSA_ILi64EEEEEENS5_IJS19_SB_EEEEEEEvNS4_8identityENS4_13SM90_TMA_LOADES1D_vS1E_EENS_8epilogue10collective6detail29Sm90TmaWarpSpecializedAdapterINS1I_15DefaultEpilogueISJ_SK_SK_NS1H_6thread17LinearCombinationISJ_Li1EffLNS1M_9ScaleType4KindE0ELNS_15FloatRoundStyleE2ESJ_EENS1_15EpilogueDefaultEEEEEvvEEEEvNT_6ParamsE,(.L_x_319 - _ZN7cutlass13device_kernelINS_4gemm6kernel13GemmUniversalIN4cute5tupleIJiiiiEEENS1_10collective13CollectiveMmaINS1_34MainloopSm90TmaGmmaWarpSpecializedILi2ENS5_IJNS4_1CILi1EEENSA_ILi2EEESB_EEENS1_35KernelTmaWarpSpecializedCooperativeEEENS5_IJNSA_ILi256EEENSA_ILi128EEESH_EEENS_10bfloat16_tENS5_IJlSB_lEEESJ_SK_NS4_8TiledMMAINS4_8MMA_AtomIJNS4_4SM904GMMA28MMA_64x128x16_F32BF16BF16_SSILNSO_5MajorE0ELSQ_0ELNSO_7ScaleInE1ELSR_1EEEEEENS4_6LayoutINS5_IJSC_SB_SB_EEENS5_IJSB_NSA_ILi0EEESW_EEEEENS5_IJNS4_10UnderscoreESZ_SZ_EEEEENS4_23SM90_TMA_LOAD_MULTICASTENS4_14ComposedLayoutINS4_7SwizzleILi3ELi4ELi3EEENS4_18smem_ptr_flag_bitsILi16EEENSU_INS5_IJNSA_ILi8EEENSA_ILi64EEEEEENS5_IJS19_SB_EEEEEEEvNS4_8identityENS4_13SM90_TMA_LOADES1D_vS1E_EENS_8epilogue10collective6detail29Sm90TmaWarpSpecializedAdapterINS1I_15DefaultEpilogueISJ_SK_SK_NS1H_6thread17LinearCombinationISJ_Li1EffLNS1M_9ScaleType4KindE0ELNS_15FloatRoundStyleE2ESJ_EENS1_15EpilogueDefaultEEEEEvvEEEEvNT_6ParamsE)
        .other          _ZN7cutlass13device_kernelINS_4gemm6kernel13GemmUniversalIN4cute5tupleIJiiiiEEENS1_10collective13CollectiveMmaINS1_34MainloopSm90TmaGmmaWarpSpecializedILi2ENS5_IJNS4_1CILi1EEENSA_ILi2EEESB_EEENS1_35KernelTmaWarpSpecializedCooperativeEEENS5_IJNSA_ILi256EEENSA_ILi128EEESH_EEENS_10bfloat16_tENS5_IJlSB_lEEESJ_SK_NS4_8TiledMMAINS4_8MMA_AtomIJNS4_4SM904GMMA28MMA_64x128x16_F32BF16BF16_SSILNSO_5MajorE0ELSQ_0ELNSO_7ScaleInE1ELSR_1EEEEEENS4_6LayoutINS5_IJSC_SB_SB_EEENS5_IJSB_NSA_ILi0EEESW_EEEEENS5_IJNS4_10UnderscoreESZ_SZ_EEEEENS4_23SM90_TMA_LOAD_MULTICASTENS4_14ComposedLayoutINS4_7SwizzleILi3ELi4ELi3EEENS4_18smem_ptr_flag_bitsILi16EEENSU_INS5_IJNSA_ILi8EEENSA_ILi64EEEEEENS5_IJS19_SB_EEEEEEEvNS4_8identityENS4_13SM90_TMA_LOADES1D_vS1E_EENS_8epilogue10collective6detail29Sm90TmaWarpSpecializedAdapterINS1I_15DefaultEpilogueISJ_SK_SK_NS1H_6thread17LinearCombinationISJ_Li1EffLNS1M_9ScaleType4KindE0ELNS_15FloatRoundStyleE2ESJ_EENS1_15EpilogueDefaultEEEEEvvEEEEvNT_6ParamsE,@"STO_CUDA_ENTRY STV_DEFAULT"
_ZN7cutlass13device_kernelINS_4gemm6kernel13GemmUniversalIN4cute5tupleIJiiiiEEENS1_10collective13CollectiveMmaINS1_34MainloopSm90TmaGmmaWarpSpecializedILi2ENS5_IJNS4_1CILi1EEENSA_ILi2EEESB_EEENS1_35KernelTmaWarpSpecializedCooperativeEEENS5_IJNSA_ILi256EEENSA_ILi128EEESH_EEENS_10bfloat16_tENS5_IJlSB_lEEESJ_SK_NS4_8TiledMMAINS4_8MMA_AtomIJNS4_4SM904GMMA28MMA_64x128x16_F32BF16BF16_SSILNSO_5MajorE0ELSQ_0ELNSO_7ScaleInE1ELSR_1EEEEEENS4_6LayoutINS5_IJSC_SB_SB_EEENS5_IJSB_NSA_ILi0EEESW_EEEEENS5_IJNS4_10UnderscoreESZ_SZ_EEEEENS4_23SM90_TMA_LOAD_MULTICASTENS4_14ComposedLayoutINS4_7SwizzleILi3ELi4ELi3EEENS4_18smem_ptr_flag_bitsILi16EEENSU_INS5_IJNSA_ILi8EEENSA_ILi64EEEEEENS5_IJS19_SB_EEEEEEEvNS4_8identityENS4_13SM90_TMA_LOADES1D_vS1E_EENS_8epilogue10collective6detail29Sm90TmaWarpSpecializedAdapterINS1I_15DefaultEpilogueISJ_SK_SK_NS1H_6thread17LinearCombinationISJ_Li1EffLNS1M_9ScaleType4KindE0ELNS_15FloatRoundStyleE2ESJ_EENS1_15EpilogueDefaultEEEEEvvEEEEvNT_6ParamsE:
[----:B------:R-:W0:Y:S01]  /*0000*/  LDC R1, c[0x0][0x28] ;  /* 0x00000a00ff017b82 */ /* 0x000e220000000800 */
[----:B------:R-:W1:Y:S01]  /*0010*/  S2R R18, SR_TID.X ;  /* 0x0000000000127919 */ /* 0x000e620000002100 */
[----:B------:R-:W-:Y:S01]  /*0020*/  ELECT P0, URZ, PT ;  /* 0x00000000003f782f */ /* 0x000fe20003800000 */
[----:B------:R-:W-:Y:S01]  /*0030*/  BSSY B0, `(.L_x_0) ;  /* 0x000000f000007945 */ /* 0x000fe20003800000 */
[--C-:B-1----:R-:W-:Y:S02]  /*0040*/  SHF.R.U32.HI R0, RZ, 0x5, R18.reuse ;  /* 0x00000005ff007819 */ /* 0x102fe40000011612 */
[----:B------:R-:W-:-:S03]  /*0050*/  SHF.R.U32.HI R3, RZ, 0x7, R18 ;  /* 0x00000007ff037819 */ /* 0x000fc60000011612 */
[----:B------:R-:W1:Y:S04]  /*0060*/  SHFL.IDX PT, R2, R0, RZ, 0x1f ;  /* 0x00001fff00027589 */ /* 0x000e6800000e0000 */
[----:B------:R2:W3:Y:S01]  /*0070*/  SHFL.IDX PT, R5, R3, RZ, 0x1f ;  /* 0x00001fff03057589 */ /* 0x0004e200000e0000 */
[----:B-1----:R-:W-:-:S13]  /*0080*/  ISETP.NE.OR P0, PT, R2, RZ, !P0 ;  /* 0x000000ff0200720c */ /* 0x002fda0004705670 */
[----:B0-23--:R-:W-:Y:S05]  /*0090*/  @P0 BRA `(.L_x_1) ;  /* 0x0000000000200947 */ /* 0x00dfea0003800000 */
[----:B------:R-:W-:Y:S02]  /*00a0*/  ULDC.64 UR4, c[0x0][0x198] ;  /* 0x0000660000047ab9 */ /* 0x000fe40000000a00 */
[----:B------:R-:W-:Y:S02]  /*00b0*/  UIADD3 UR6, UP0, UR4, 0xf0, URZ ;  /* 0x000000f004067890 */ /* 0x000fe4000ff1e03f */
[----:B------:R-:W-:Y:S02]  /*00c0*/  UIADD3 UR4, UP1, UR4, 0x1f0, URZ ;  /* 0x000001f004047890 */ /* 0x000fe4000ff3e03f */
[----:B------:R-:W-:Y:S02]  /*00d0*/  UIADD3.X UR7, URZ, UR5, URZ, UP0, !UPT ;  /* 0x000000053f077290 */ /* 0x000fe400087fe43f */
[----:B------:R-:W-:-:S07]  /*00e0*/  UIADD3.X UR5, URZ, UR5, URZ, UP1, !UPT ;  /* 0x000000053f057290 */ /* 0x000fce0008ffe43f */
[----:B------:R0:W-:Y:S02]  /*00f0*/  UTMACCTL.PF [UR6] ;  /* 0x00000000060079b9 */ /* 0x0001e40008040000 */
[----:B------:R0:W-:Y:S02]  /*0100*/  UTMACCTL.PF [UR4] ;  /* 0x00000000040079b9 */ /* 0x0001e40008040000 */
[----:B0-----:R-:W-:Y:S01]  /*0110*/  NOP ;  /* 0x0000000000007918 */ /* 0x001fe20000000000 */
.L_x_1:
[----:B------:R-:W-:Y:S05]  /*0120*/  BSYNC B0 ;  /* 0x0000000000007941 */ /* 0x000fea0003800000 */
.L_x_0:
[----:B------:R-:W0:Y:S02]  /*0130*/  SHFL.IDX PT, R3, R0, RZ, 0x1f ;  /* 0x00001fff00037589 */ /* 0x000e2400000e0000 */
[----:B0-----:R-:W-:-:S13]  /*0140*/  ISETP.NE.AND P0, PT, R3, RZ, PT ;  /* 0x000000ff0300720c */ /* 0x001fda0003f05270 */
[----:B------:R-:W-:Y:S05]  /*0150*/  @P0 BRA `(.L_x_2) ;  /* 0x0000000000480947 */ /* 0x000fea0003800000 */
[----:B------:R-:W0:Y:S01]  /*0160*/  S2UR UR8, SR_CgaCtaId ;  /* 0x00000000000879c3 */ /* 0x000e220000008800 */
[----:B------:R-:W-:Y:S01]  /*0170*/  UMOV UR4, 0x400 ;  /* 0x0000040000047882 */ /* 0x000fe20000000000 */
[----:B------:R-:W-:Y:S01]  /*0180*/  UMOV UR5, 0x1 ;  /* 0x0000000100057882 */ /* 0x000fe20000000000 */
[----:B------:R-:W-:Y:S01]  /*0190*/  UMOV UR6, 0x4 ;  /* 0x0000000400067882 */ /* 0x000fe20000000000 */
[----:B------:R-:W-:Y:S01]  /*01a0*/  ELECT P0, URZ, PT ;  /* 0x00000000003f782f */ /* 0x000fe20003800000 */
[----:B------:R-:W-:-:S04]  /*01b0*/  UIADD3 UR6, -UR6, 0x100000, URZ ;  /* 0x0010000006067890 */ /* 0x000fc8000fffe13f */
[----:B------:R-:W-:Y:S02]  /*01c0*/  USHF.L.U32 UR7, UR6, 0xb, URZ ;  /* 0x0000000b06077899 */ /* 0x000fe4000800063f */
[----:B------:R-:W-:Y:S02]  /*01d0*/  USHF.L.U32 UR6, UR6, 0x1, URZ ;  /* 0x0000000106067899 */ /* 0x000fe4000800063f */
[----:B0-----:R-:W-:Y:S02]  /*01e0*/  ULEA UR8, UR8, UR4, 0x18 ;  /* 0x0000000408087291 */ /* 0x001fe4000f8ec03f */
[----:B------:R-:W-:-:S04]  /*01f0*/  UIADD3 UR4, -UR5, 0x100000, URZ ;  /* 0x0010000005047890 */ /* 0x000fc8000fffe13f */
[----:B------:R-:W-:Y:S02]  /*0200*/  USHF.L.U32 UR5, UR4, 0xb, URZ ;  /* 0x0000000b04057899 */ /* 0x000fe4000800063f */
[----:B------:R-:W-:Y:S01]  /*0210*/  USHF.L.U32 UR4, UR4, 0x1, URZ ;  /* 0x0000000104047899 */ /* 0x000fe2000800063f */
[----:B------:R-:W0:Y:S11]  /*0220*/  FENCE.VIEW.ASYNC.S ;  /* 0x00000000000073c6 */ /* 0x000e360000000000 */
[----:B0-----:R0:W1:Y:S01]  /*0230*/  SYNCS.EXCH.64 URZ, [UR8], UR4 ;  /* 0x00000004083f75b2 */ /* 0x0010620008000100 */
[----:B------:R0:W2:Y:S01]  /*0240*/  SYNCS.EXCH.64 URZ, [UR8+0x10], UR6 ;  /* 0x00001006083f75b2 */ /* 0x0000a20008000100 */
[----:B------:R0:W3:Y:S01]  /*0250*/  SYNCS.EXCH.64 URZ, [UR8+0x8], UR4 ;  /* 0x00000804083f75b2 */ /* 0x0000e20008000100 */
[----:B------:R0:W4:Y:S01]  /*0260*/  SYNCS.EXCH.64 URZ, [UR8+0x18], UR6 ;  /* 0x00001806083f75b2 */ /* 0x0001220008000100 */
[----:B------:R-:W-:Y:S01]  /*0270*/  NOP ;  /* 0x0000000000007918 */ /* 0x000fe20000000000 */
.L_x_2:
[----:B------:R-:W-:Y:S01]  /*0280*/  SHF.R.S32.HI R7, RZ, 0x1f, R18 ;  /* 0x0000001fff077819 */ /* 0x000fe20000011412 */
[----:B------:R-:W5:Y:S01]  /*0290*/  SHFL.IDX PT, R0, R0, RZ, 0x1f ;  /* 0x00001fff00007589 */ /* 0x000f6200000e0000 */
[----:B0-----:R-:W0:Y:S01]  /*02a0*/  S2UR UR8, SR_CTAID.X ;  /* 0x00000000000879c3 */ /* 0x001e220000002500 */
[----:B------:R-:W-:Y:S02]  /*02b0*/  ELECT P0, URZ, PT ;  /* 0x00000000003f782f */ /* 0x000fe40003800000 */
[----:B------:R-:W-:Y:S01]  /*02c0*/  LEA.HI R7, R7, R18, RZ, 0x7 ;  /* 0x0000001207077211 */ /* 0x000fe200078f38ff */
[----:B------:R-:W1:Y:S01]  /*02d0*/  S2R R4, SR_CTAID.Y ;  /* 0x0000000000047919 */ /* 0x000e620000002600 */
[----:B------:R-:W-:Y:S01]  /*02e0*/  ULDC UR4, c[0x0][0x154] ;  /* 0x0000550000047ab9 */ /* 0x000fe20000000800 */
[----:B------:R-:W-:Y:S01]  /*02f0*/  NOP ;  /* 0x0000000000007918 */ /* 0x000fe20000000000 */
[----:B------:R-:W-:Y:S01]  /*0300*/  LOP3.LUT R7, R7, 0xffffff80, RZ, 0xc0, !PT ;  /* 0xffffff8007077812 */ /* 0x000fe200078ec0ff */
[----:B------:R-:W-:Y:S01]  /*0310*/  NOP ;  /* 0x0000000000007918 */ /* 0x000fe20000000000 */
[----:B------:R-:W2:Y:S03]  /*0320*/  LDC R12, c[0x0][0x140] ;  /* 0x00005000ff0c7b82 */ /* 0x000ea60000000800 */
[----:B------:R-:W-:-:S05]  /*0330*/  IMAD.IADD R7, R18, 0x1, -R7 ;  /* 0x0000000112077824 */ /* 0x000fca00078e0a07 */
[----:B------:R-:W-:Y:S02]  /*0340*/  SHF.R.S32.HI R6, RZ, 0x1f, R7 ;  /* 0x0000001fff067819 */ /* 0x000fe40000011407 */
[----:B------:R-:W-:Y:S02]  /*0350*/  LOP3.LUT P2, RZ, R7, 0x7, RZ, 0xc0, !PT ;  /* 0x0000000707ff7812 */ /* 0x000fe4000784c0ff */
[----:B------:R-:W-:Y:S02]  /*0360*/  LEA.HI R6, R6, R7, RZ, 0x3 ;  /* 0x0000000706067211 */ /* 0x000fe400078f18ff */
[----:B-----5:R-:W-:Y:S02]  /*0370*/  ISETP.NE.OR P0, PT, R0, RZ, !P0 ;  /* 0x000000ff0000720c */ /* 0x020fe40004705670 */
[--C-:B------:R-:W-:Y:S02]  /*0380*/  SHF.R.S32.HI R0, RZ, 0x3, R6.reuse ;  /* 0x00000003ff007819 */ /* 0x100fe40000011406 */
[----:B------:R-:W-:-:S02]  /*0390*/  SHF.R.S32.HI R9, RZ, 0x1f, R6 ;  /* 0x0000001fff097819 */ /* 0x000fc40000011406 */
[----:B------:R-:W-:Y:S02]  /*03a0*/  SHF.R.S32.HI R6, RZ, 0x1f, R3 ;  /* 0x0000001fff067819 */ /* 0x000fe40000011403 */
[----:B------:R-:W-:Y:S02]  /*03b0*/  LEA.HI R9, R9, R0, RZ, 0x2 ;  /* 0x0000000009097211 */ /* 0x000fe400078f10ff */
[----:B------:R-:W-:Y:S02]  /*03c0*/  LEA.HI R6, R6, R3, RZ, 0x2 ;  /* 0x0000000306067211 */ /* 0x000fe400078f10ff */
[----:B-1----:R-:W-:Y:S01]  /*03d0*/  I2FP.F32.U32 R8, R4 ;  /* 0x0000000400087245 */ /* 0x002fe20000201000 */
[----:B------:R-:W-:Y:S01]  /*03e0*/  VOTEU.ALL UP0, P0 ;  /* 0x00000000003f7886 */ /* 0x000fe20000000000 */
[----:B------:R-:W-:Y:S01]  /*03f0*/  LOP3.LUT R6, R6, 0x3ffffffc, RZ, 0xc0, !PT ;  /* 0x3ffffffc06067812 */ /* 0x000fe200078ec0ff */
[----:B------:R-:W-:Y:S01]  /*0400*/  VOTEU.ALL UP1, P0 ;  /* 0x00000000003f7886 */ /* 0x000fe20000020000 */
[----:B------:R-:W-:Y:S01]  /*0410*/  LOP3.LUT R9, R9, 0xfffffffc, RZ, 0xc0, !PT ;  /* 0xfffffffc09097812 */ /* 0x000fe200078ec0ff */
[----:B------:R-:W-:Y:S01]  /*0420*/  FMUL R10, R8, UR4 ;  /* 0x00000004080a7c20 */ /* 0x000fe20008400000 */
[----:B------:R-:W1:Y:S01]  /*0430*/  @!UP0 S2UR UR7, SR_CgaCtaId ;  /* 0x00000000000789c3 */ /* 0x000e620000008800 */
[----:B------:R-:W-:Y:S01]  /*0440*/  IMAD.IADD R11, R3, 0x1, -R6 ;  /* 0x00000001030b7824 */ /* 0x000fe200078e0a06 */
[----:B0-----:R-:W-:Y:S01]  /*0450*/  I2FP.F32.U32 R6, UR8 ;  /* 0x0000000800067c45 */ /* 0x001fe20008201000 */
[----:B------:R-:W-:Y:S01]  /*0460*/  IMAD.IADD R0, R0, 0x1, -R9 ;  /* 0x0000000100007824 */ /* 0x000fe200078e0a09 */
[----:B------:R-:W-:Y:S01]  /*0470*/  ULDC UR4, c[0x0][0x150] ;  /* 0x0000540000047ab9 */ /* 0x000fe20000000800 */
[----:B------:R-:W0:Y:S01]  /*0480*/  F2I.U32.TRUNC.NTZ R10, R10 ;  /* 0x0000000a000a7305 */ /* 0x000e22000020f000 */
[----:B------:R-:W-:Y:S01]  /*0490*/  SHF.R.S32.HI R3, RZ, 0x1f, R2 ;  /* 0x0000001fff037819 */ /* 0x000fe20000011402 */
[----:B------:R-:W-:Y:S01]  /*04a0*/  FMUL R6, R6, UR4 ;  /* 0x0000000406067c20 */ /* 0x000fe20008400000 */
[----:B------:R-:W5:Y:S01]  /*04b0*/  LDC R9, c[0x0][0x148] ;  /* 0x00005200ff097b82 */ /* 0x000f620000000800 */
[----:B------:R-:W-:Y:S01]  /*04c0*/  IMAD R11, R11, 0x4, R0 ;  /* 0x000000040b0b7824 */ /* 0x000fe200078e0200 */
[----:B------:R-:W-:Y:S01]  /*04d0*/  LEA.HI R3, R3, R2, RZ, 0x2 ;  /* 0x0000000203037211 */ /* 0x000fe200078f10ff */
[----:B------:R-:W-:Y:S01]  /*04e0*/  UMOV UR4, 0x20 ;  /* 0x0000002000047882 */ /* 0x000fe20000000000 */
[----:B------:R-:W-:Y:S01]  /*04f0*/  @!UP0 UMOV UR6, 0x400 ;  /* 0x0000040000068882 */ /* 0x000fe20000000000 */
[----:B------:R-:W3:Y:S01]  /*0500*/  F2I.U32.TRUNC.NTZ R6, R6 ;  /* 0x0000000600067305 */ /* 0x000ee2000020f000 */
[----:B------:R-:W-:Y:S01]  /*0510*/  LOP3.LUT R3, R3, 0xfffffffc, RZ, 0xc0, !PT ;  /* 0xfffffffc03037812 */ /* 0x000fe200078ec0ff */
[----:B------:R-:W-:Y:S01]  /*0520*/  IMAD.SHL.U32 R22, R11, 0x4, RZ ;  /* 0x000000040b167824 */ /* 0x000fe200078e00ff */
[----:B------:R-:W4:Y:S01]  /*0530*/  LDC R8, c[0x0][0x144] ;  /* 0x00005100ff087b82 */ /* 0x000f220000000800 */
[----:B------:R-:W-:-:S04]  /*0540*/  @!UP0 UIADD3 UR4, -UR4, 0x100000, URZ ;  /* 0x0010000004048890 */ /* 0x000fc8000fffe13f */
[----:B------:R-:W-:Y:S02]  /*0550*/  @!UP0 USHF.L.U32 UR5, UR4, 0xb, URZ ;  /* 0x0000000b04058899 */ /* 0x000fe4000800063f */
[----:B------:R-:W-:Y:S01]  /*0560*/  @!UP0 USHF.L.U32 UR4, UR4, 0x1, URZ ;  /* 0x0000000104048899 */ /* 0x000fe2000800063f */
[----:B--2---:R-:W-:Y:S01]  /*0570*/  ISETP.EQ.U32.AND P3, PT, R12, 0x1, PT ;  /* 0x000000010c00780c */ /* 0x004fe20003f62070 */
[----:B------:R-:W-:Y:S01]  /*0580*/  IMAD.IADD R0, R2, 0x1, -R3 ;  /* 0x0000000102007824 */ /* 0x000fe200078e0a03 */
[----:B------:R-:W-:Y:S01]  /*0590*/  LOP3.LUT R22, R11, 0xc, R22, 0x78, !PT ;  /* 0x0000000c0b167812 */ /* 0x000fe200078e7816 */
[----:B0-----:R-:W-:Y:S01]  /*05a0*/  IMAD.MOV R14, RZ, RZ, -R10 ;  /* 0x000000ffff0e7224 */ /* 0x001fe200078e0a0a */
[----:B-1----:R-:W-:Y:S02]  /*05b0*/  @!UP0 ULEA UR6, UR7, UR6, 0x18 ;  /* 0x0000000607068291 */ /* 0x002fe4000f8ec03f */
[----:B------:R-:W-:Y:S01]  /*05c0*/  ISETP.NE.AND P1, PT, R0, 0x3, PT ;  /* 0x000000030000780c */ /* 0x000fe20003f25270 */
[----:B------:R-:W-:Y:S01]  /*05d0*/  VOTEU.ALL UP0, P0 ;  /* 0x00000000003f7886 */ /* 0x000fe20000000000 */
[----:B------:R-:W-:Y:S01]  /*05e0*/  ISETP.LT.U32.AND P0, PT, R22, 0x2, !P2 ;  /* 0x000000021600780c */ /* 0x000fe20005701070 */
[----:B---3--:R-:W-:Y:S01]  /*05f0*/  IMAD.MOV R3, RZ, RZ, -R6 ;  /* 0x000000ffff037224 */ /* 0x008fe200078e0a06 */
[----:B------:R-:W-:-:S02]  /*0600*/  ISETP.EQ.OR P1, PT, R0, RZ, !P1 ;  /* 0x000000ff0000720c */ /* 0x000fc40004f22670 */
[----:B------:R-:W-:Y:S01]  /*0610*/  ISETP.NE.AND P2, PT, R5, RZ, PT ;  /* 0x000000ff0500720c */ /* 0x000fe20003f45270 */
[----:B-----5:R-:W-:Y:S01]  /*0620*/  IMAD R7, R9, R14, R4 ;  /* 0x0000000e09077224 */ /* 0x020fe200078e0204 */
[----:B------:R-:W-:Y:S01]  /*0630*/  ISETP.EQ.AND P1, PT, R5, RZ, P1 ;  /* 0x000000ff0500720c */ /* 0x000fe20000f22270 */
[----:B------:R-:W0:Y:S02]  /*0640*/  FENCE.VIEW.ASYNC.S ;  /* 0x00000000000073c6 */ /* 0x000e240000000000 */
[----:B0-----:R0:W1:Y:S01]  /*0650*/  @!UP0 SYNCS.EXCH.64 URZ, [UR6+0x30], UR4 ;  /* 0x00003004063f85b2 */ /* 0x0010620008000100 */
[----:B------:R-:W-:Y:S02]  /*0660*/  ISETP.NE.AND P4, PT, R7, R22, PT ;  /* 0x000000160700720c */ /* 0x000fe40003f85270 */
[----:B------:R-:W-:Y:S01]  /*0670*/  SEL R19, RZ, 0x1, !P1 ;  /* 0x00000001ff137807 */ /* 0x000fe20004800000 */
[----:B----4-:R-:W-:Y:S02]  /*0680*/  IMAD R3, R8, R3, UR8 ;  /* 0x0000000808037e24 */ /* 0x010fe4000f8e0203 */
[----:B------:R-:W-:-:S03]  /*0690*/  VIADD R8, R5, 0xffffffff ;  /* 0xffffffff05087836 */ /* 0x000fc60000000000 */
[----:B------:R-:W-:Y:S02]  /*06a0*/  ISETP.EQ.OR P4, PT, R3, RZ, !P4 ;  /* 0x000000ff0300720c */ /* 0x000fe40006782670 */
[----:B------:R-:W-:Y:S02]  /*06b0*/  ISETP.GE.U32.AND P5, PT, R8, 0x2, PT ;  /* 0x000000020800780c */ /* 0x000fe40003fa6070 */
[----:B------:R-:W-:Y:S02]  /*06c0*/  PLOP3.LUT P0, PT, P0, P4, PT, 0x80, 0x0 ;  /* 0x000000000000781c */ /* 0x000fe40000709070 */
[----:B------:R-:W-:Y:S01]  /*06d0*/  SEL R19, R19, 0x2, P5 ;  /* 0x0000000213137807 */ /* 0x000fe20002800000 */
[----:B------:R0:W2:Y:S01]  /*06e0*/  @!UP1 SYNCS.EXCH.64 URZ, [UR6+0x38], UR4 ;  /* 0x00003804063f95b2 */ /* 0x0000a20008000100 */
[----:B------:R-:W-:Y:S01]  /*06f0*/  P2R R156, PR, RZ, 0x1 ;  /* 0x00000001ff9c7803 */ /* 0x000fe20000000000 */
[----:B------:R-:W-:Y:S01]  /*0700*/  NOP ;  /* 0x0000000000007918 */ /* 0x000fe20000000000 */
[----:B------:R-:W-:Y:S07]  /*0710*/  @!P3 BRA `(.L_x_3) ;  /* 0x000000000008b947 */ /* 0x000fee0003800000 */
[----:B-12---:R-:W-:Y:S01]  /*0720*/  UCGABAR_ARV ;  /* 0x00000000000079c7 */ /* 0x006fe20008000000 */
[----:B------:R-:W-:Y:S05]  /*0730*/  BRA `(.L_x_4) ;  /* 0x0000000000047947 */ /* 0x000fea0003800000 */
.L_x_3:
[----:B-12---:R-:W-:Y:S01]  /*0740*/  NOP ;  /* 0x0000000000007918 */ /* 0x006fe20000000000 */
.L_x_4:
[----:B------:R-:W1:Y:S01]  /*0750*/  LDC R2, c[0x0][0x65c] ;  /* 0x00019700ff027b82 */ /* 0x000e620000000800 */
[----:B------:R-:W-:Y:S02]  /*0760*/  IMAD.U32 R6, RZ, RZ, UR8 ;  /* 0x00000008ff067e24 */ /* 0x000fe4000f8e00ff */
[----:B------:R-:W-:Y:S01]  /*0770*/  IMAD.MOV.U32 R7, RZ, RZ, RZ ;  /* 0x000000ffff077224 */ /* 0x000fe200078e00ff */
[----:B-1----:R-:W-:-:S04]  /*0780*/  ISETP.NE.AND P1, PT, R2, 0x1, PT ;  /* 0x000000010200780c */ /* 0x002fc80003f25270 */
[----:B------:R-:W-:-:S09]  /*0790*/  P2R R5, PR, RZ, 0x2 ;  /* 0x00000002ff057803 */ /* 0x000fd20000000000 */
[----:B------:R-:W1:Y:S01]  /*07a0*/  @P1 LDC R17, c[0x0][0x10] ;  /* 0x00000400ff111b82 */ /* 0x000e620000000800 */
[----:B------:R-:W-:Y:S01]  /*07b0*/  @P1 MOV R5, RZ ;  /* 0x000000ff00051202 */ /* 0x000fe20000000f00 */
[----:B------:R-:W-:-:S06]  /*07c0*/  @P1 IMAD.MOV.U32 R13, RZ, RZ, RZ ;  /* 0x000000ffff0d1224 */ /* 0x000fcc00078e00ff */
[----:B------:R-:W2:Y:S01]  /*07d0*/  @!P1 LDC R11, c[0x0][0xc] ;  /* 0x00000300ff0b9b82 */ /* 0x000ea20000000800 */
[----:B-1----:R-:W-:-:S04]  /*07e0*/  @P1 IMAD.WIDE.U32 R16, R17, UR8, R4 ;  /* 0x0000000811101c25 */ /* 0x002fc8000f8e0004 */
[----:B------:R-:W-:Y:S02]  /*07f0*/  @P1 IMAD.IADD R17, R17, 0x1, R13 ;  /* 0x0000000111111824 */ /* 0x000fe400078e020d */
[----:B--2---:R-:W-:-:S04]  /*0800*/  @!P1 IMAD.WIDE.U32 R6, R4, R11, R6 ;  /* 0x0000000b04069225 */ /* 0x004fc800078e0006 */
[----:B------:R-:W-:Y:S02]  /*0810*/  @!P1 IMAD.MOV.U32 R16, RZ, RZ, R6 ;  /* 0x000000ffff109224 */ /* 0x000fe400078e0006 */
[----:B------:R-:W-:Y:S01]  /*0820*/  @!P1 IMAD.MOV.U32 R17, RZ, RZ, R7 ;  /* 0x000000ffff119224 */ /* 0x000fe200078e0007 */
[----:B------:R-:W-:Y:S06]  /*0830*/  @!P3 BRA `(.L_x_5) ;  /* 0x00000000000cb947 */ /* 0x000fec0003800000 */
[----:B------:R-:W-:Y:S01]  /*0840*/  UCGABAR_WAIT ;  /* 0x0000000000007dc7 */ /* 0x000fe20008000000 */
[----:B------:R-:W-:Y:S01]  /*0850*/  CCTL.IVALL ;  /* 0x00000000ff00798f */ /* 0x000fe20002000000 */
[----:B------:R-:W-:Y:S05]  /*0860*/  BRA `(.L_x_6) ;  /* 0x0000000000047947 */ /* 0x000fea0003800000 */
.L_x_5:
[----:B------:R-:W-:Y:S06]  /*0870*/  BAR.SYNC.DEFER_BLOCKING 0x0 ;  /* 0x0000000000007b1d */ /* 0x000fec0000010000 */
.L_x_6:
[----:B------:R-:W-:Y:S05]  /*0880*/  @!P2 BRA `(.L_x_7) ;  /* 0x000000ac0008a947 */ /* 0x000fea0003800000 */
[----:B------:R-:W-:-:S13]  /*0890*/  ISETP.GT.U32.AND P0, PT, R8, 0x1, PT ;  /* 0x000000010800780c */ /* 0x000fda0003f04070 */
[----:B0-----:R-:W-:Y:S05]  /*08a0*/  @P0 EXIT ;  /* 0x000000000000094d */ /* 0x001fea0003800000 */
[----:B------:R-:W-:Y:S01]  /*08b0*/  ULDC.64 UR4, c[0x0][0x650] ;  /* 0x0001940000047ab9 */ /* 0x000fe20000000a00 */
[----:B------:R-:W-:Y:S01]  /*08c0*/  PRMT R0, RZ, 0x7610, R0 ;  /* 0x00007610ff007816 */ /* 0x000fe20000000000 */
[----:B------:R-:W-:Y:S01]  /*08d0*/  IMAD.MOV.U32 R152, RZ, RZ, -0x1 ;  /* 0xffffffffff987424 */ /* 0x000fe200078e00ff */
[----:B------:R-:W-:Y:S01]  /*08e0*/  ISETP.GE.U32.AND P0, PT, R16, UR4, PT ;  /* 0x0000000410007c0c */ /* 0x000fe2000bf06070 */
[----:B------:R-:W-:Y:S02]  /*08f0*/  IMAD.MOV.U32 R153, RZ, RZ, -0x1 ;  /* 0xffffffffff997424 */ /* 0x000fe400078e00ff */
[----:B------:R-:W-:Y:S01]  /*0900*/  IMAD.MOV.U32 R23, RZ, RZ, -0x1 ;  /* 0xffffffffff177424 */ /* 0x000fe200078e00ff */
[----:B------:R-:W-:-:S13]  /*0910*/  ISETP.GE.U32.AND.EX P0, PT, R17, UR5, PT, P0 ;  /* 0x0000000511007c0c */ /* 0x000fda000bf06100 */
[----:B------:R-:W-:Y:S05]  /*0920*/  @P0 BRA `(.L_x_8) ;  /* 0x00000004002c0947 */ /* 0x000fea0003800000 */
[----:B------:R-:W0:Y:S01]  /*0930*/  LDC.64 R20, c[0x0][0x628] ;  /* 0x00018a00ff147b82 */ /* 0x000e220000000a00 */
[----:B------:R-:W-:Y:S02]  /*0940*/  IMAD.MOV.U32 R6, RZ, RZ, R16 ;  /* 0x000000ffff067224 */ /* 0x000fe400078e0010 */
[----:B------:R-:W-:-:S05]  /*0950*/  IMAD.MOV.U32 R7, RZ, RZ, R17 ;  /* 0x000000ffff077224 */ /* 0x000fca00078e0011 */
[----:B------:R-:W1:Y:S08]  /*0960*/  LDC R0, c[0x0][0x630] ;  /* 0x00018c00ff007b82 */ /* 0x000e700000000800 */
[----:B------:R-:W2:Y:S01]  /*0970*/  LDC.64 R24, c[0x0][0x620] ;  /* 0x00018800ff187b82 */ /* 0x000ea20000000a00 */
[----:B0-----:R-:W-:-:S04]  /*0980*/  ISETP.NE.U32.AND P0, PT, R20, RZ, PT ;  /* 0x000000ff1400720c */ /* 0x001fc80003f05070 */
[----:B------:R-:W-:-:S13]  /*0990*/  ISETP.NE.AND.EX P0, PT, R21, RZ, PT, P0 ;  /* 0x000000ff1500720c */ /* 0x000fda0003f05300 */
[----:B-12---:R-:W-:Y:S05]  /*09a0*/  @!P0 BRA `(.L_x_9) ;  /* 0x0000000000288947 */ /* 0x006fea0003800000 */
[----:B------:R-:W0:Y:S02]  /*09b0*/  LDC R13, c[0x0][0x634] ;  /* 0x00018d00ff0d7b82 */ /* 0x000e240000000800 */
[----:B0-----:R-:W-:-:S04]  /*09c0*/  IADD3 R13, P0, R16, R13, RZ ;  /* 0x0000000d100d7210 */ /* 0x001fc80007f1e0ff */
[----:B------:R-:W-:-:S05]  /*09d0*/  IADD3.X R15, RZ, R17, RZ, P0, !PT ;  /* 0x00000011ff0f7210 */ /* 0x000fca00007fe4ff */
[----:B------:R-:W-:-:S04]  /*09e0*/  IMAD.WIDE.U32 R6, R15, R20, RZ ;  /* 0x000000140f067225 */ /* 0x000fc800078e00ff */
[----:B------:R-:W-:-:S04]  /*09f0*/  IMAD.WIDE.U32 R10, P0, R13, R21, R6 ;  /* 0x000000150d0a7225 */ /* 0x000fc80007800006 */
[----:B------:R-:W-:-:S04]  /*0a00*/  IMAD.WIDE.U32 R6, R13, R20, RZ ;  /* 0x000000140d067225 */ /* 0x000fc800078e00ff */
[----:B------:R-:W-:Y:S01]  /*0a10*/  IMAD.X R13, RZ, RZ, RZ, P0 ;  /* 0x000000ffff0d7224 */ /* 0x000fe200000e06ff */
[----:B------:R-:W-:Y:S01]  /*0a20*/  IADD3 RZ, P0, R7, R10, RZ ;  /* 0x0000000a07ff7210 */ /* 0x000fe20007f1e0ff */
[----:B------:R-:W-:-:S04]  /*0a30*/  IMAD.MOV.U32 R12, RZ, RZ, R11 ;  /* 0x000000ffff0c7224 */ /* 0x000fc800078e000b */
[----:B------:R-:W-:-:S08]  /*0a40*/  IMAD.WIDE.U32.X R6, R15, R21, R12, P0 ;  /* 0x000000150f067225 */ /* 0x000fd000000e040c */
.L_x_9:
[----:B------:R-:W0:Y:S01]  /*0a50*/  LDC.64 R20, c[0x0][0x640] ;  /* 0x00019000ff147b82 */ /* 0x000e220000000a00 */
[--C-:B------:R-:W-:Y:S01]  /*0a60*/  SHF.R.U64 R27, R6, R0, R7.reuse ;  /* 0x00000000061b7219 */ /* 0x100fe20000001207 */
[----:B------:R-:W-:Y:S01]  /*0a70*/  IMAD R28, R9, R14, R4 ;  /* 0x0000000e091c7224 */ /* 0x000fe200078e0204 */
[----:B------:R-:W-:Y:S02]  /*0a80*/  SHF.R.U32.HI R0, RZ, R0, R7 ;  /* 0x00000000ff007219 */ /* 0x000fe40000011607 */
[----:B------:R-:W-:-:S03]  /*0a90*/  IADD3 R5, P0, RZ, -R27, RZ ;  /* 0x8000001bff057210 */ /* 0x000fc60007f1e0ff */
[----:B------:R-:W1:Y:S02]  /*0aa0*/  LDC R8, c[0x0][0x618] ;  /* 0x00018600ff087b82 */ /* 0x000e640000000800 */
[----:B------:R-:W-:-:S04]  /*0ab0*/  IMAD.X R7, RZ, RZ, ~R0, P0 ;  /* 0x000000ffff077224 */ /* 0x000fc800000e0e00 */
[-C--:B------:R-:W-:Y:S02]  /*0ac0*/  IMAD R0, R7, R24.reuse, RZ ;  /* 0x0000001807007224 */ /* 0x080fe400078e02ff */
[----:B------:R-:W2:Y:S01]  /*0ad0*/  LDC R11, c[0x0][0x608] ;  /* 0x00018200ff0b7b82 */ /* 0x000ea20000000800 */
[----:B------:R-:W-:-:S04]  /*0ae0*/  IMAD.WIDE.U32 R6, R5, R24, R16 ;  /* 0x0000001805067225 */ /* 0x000fc800078e0010 */
[----:B------:R-:W-:Y:S02]  /*0af0*/  IMAD R5, R5, R25, R0 ;  /* 0x0000001905057224 */ /* 0x000fe400078e0200 */
[----:B------:R-:W-:Y:S01]  /*0b00*/  IMAD.MOV.U32 R25, RZ, RZ, 0x1 ;  /* 0x00000001ff197424 */ /* 0x000fe200078e00ff */
[----:B------:R-:W3:Y:S01]  /*0b10*/  LDC R12, c[0x0][0x658] ;  /* 0x00019600ff0c7b82 */ /* 0x000ee20000000800 */
[----:B0-----:R-:W-:Y:S01]  /*0b20*/  ISETP.NE.U32.AND P0, PT, R20, RZ, PT ;  /* 0x000000ff1400720c */ /* 0x001fe20003f05070 */
[----:B------:R-:W-:Y:S02]  /*0b30*/  IMAD.IADD R5, R7, 0x1, R5 ;  /* 0x0000000107057824 */ /* 0x000fe400078e0205 */
[----:B------:R-:W-:Y:S01]  /*0b40*/  IMAD.MOV.U32 R7, RZ, RZ, -0x1 ;  /* 0xffffffffff077424 */ /* 0x000fe200078e00ff */
[----:B------:R-:W-:-:S03]  /*0b50*/  ISETP.NE.AND.EX P0, PT, R21, RZ, PT, P0 ;  /* 0x000000ff1500720c */ /* 0x000fc60003f05300 */
[----:B------:R-:W0:Y:S01]  /*0b60*/  LDC R15, c[0x0][0x600] ;  /* 0x00018000ff0f7b82 */ /* 0x000e220000000800 */
[-CC-:B-1----:R-:W-:Y:S02]  /*0b70*/  SHF.R.U64 R13, R6, R8.reuse, R5.reuse ;  /* 0x00000008060d7219 */ /* 0x182fe40000001205 */
[----:B------:R-:W-:-:S05]  /*0b80*/  SHF.R.U32.HI R0, RZ, R8, R5 ;  /* 0x00000008ff007219 */ /* 0x000fca0000011605 */
[----:B------:R-:W1:Y:S01]  /*0b90*/  LDC R23, c[0x0][0x648] ;  /* 0x00019200ff177b82 */ /* 0x000e620000000800 */
[-CC-:B--2---:R-:W-:Y:S02]  /*0ba0*/  SHF.R.U64 R29, R13, R11.reuse, R0.reuse ;  /* 0x0000000b0d1d7219 */ /* 0x184fe40000001200 */
[----:B------:R-:W-:-:S05]  /*0bb0*/  SHF.R.U32.HI R5, RZ, R11, R0 ;  /* 0x0000000bff057219 */ /* 0x000fca0000011600 */
[----:B------:R-:W2:Y:S01]  /*0bc0*/  LDC R24, c[0x0][0x638] ;  /* 0x00018e00ff187b82 */ /* 0x000ea20000000800 */
[-CC-:B---3--:R-:W-:Y:S02]  /*0bd0*/  SHF.R.U64 R14, R29, R12.reuse, R5.reuse ;  /* 0x0000000c1d0e7219 */ /* 0x188fe40000001205 */
[-C--:B------:R-:W-:Y:S02]  /*0be0*/  SHF.L.U32 R0, R7, R12.reuse, RZ ;  /* 0x0000000c07007219 */ /* 0x080fe400000006ff */
[----:B------:R-:W-:Y:S01]  /*0bf0*/  SHF.R.U32.HI R5, RZ, R12, R5 ;  /* 0x0000000cff057219 */ /* 0x000fe20000011605 */
[----:B------:R-:W-:Y:S01]  /*0c00*/  IMAD.MOV.U32 R4, RZ, RZ, R14 ;  /* 0x000000ffff047224 */ /* 0x000fe200078e000e */
[----:B------:R-:W-:Y:S01]  /*0c10*/  LOP3.LUT R10, RZ, R0, RZ, 0x33, !PT ;  /* 0x00000000ff0a7212 */ /* 0x000fe200078e33ff */
[----:B------:R-:W3:Y:S01]  /*0c20*/  LDC R26, c[0x0][0x610] ;  /* 0x00018400ff1a7b82 */ /* 0x000ee20000000800 */
[----:B------:R-:W-:Y:S05]  /*0c30*/  @!P0 BRA `(.L_x_10) ;  /* 0x0000000000288947 */ /* 0x000fea0003800000 */
[----:B------:R-:W4:Y:S02]  /*0c40*/  LDC R9, c[0x0][0x64c] ;  /* 0x00019300ff097b82 */ /* 0x000f240000000800 */
[----:B----4-:R-:W-:-:S05]  /*0c50*/  IADD3 R9, P0, R14, R9, RZ ;  /* 0x000000090e097210 */ /* 0x010fca0007f1e0ff */
[----:B------:R-:W-:-:S04]  /*0c60*/  IMAD.X R11, RZ, RZ, R5, P0 ;  /* 0x000000ffff0b7224 */ /* 0x000fc800000e0605 */
[----:B------:R-:W-:-:S04]  /*0c70*/  IMAD.WIDE.U32 R4, R11, R20, RZ ;  /* 0x000000140b047225 */ /* 0x000fc800078e00ff */
[----:B------:R-:W-:-:S04]  /*0c80*/  IMAD.WIDE.U32 R6, P0, R9, R21, R4 ;  /* 0x0000001509067225 */ /* 0x000fc80007800004 */
[----:B------:R-:W-:-:S04]  /*0c90*/  IMAD.WIDE.U32 R4, R9, R20, RZ ;  /* 0x0000001409047225 */ /* 0x000fc800078e00ff */
[----:B------:R-:W-:Y:S01]  /*0ca0*/  IMAD.X R9, RZ, RZ, RZ, P0 ;  /* 0x000000ffff097224 */ /* 0x000fe200000e06ff */
[----:B------:R-:W-:Y:S01]  /*0cb0*/  IADD3 RZ, P0, R5, R6, RZ ;  /* 0x0000000605ff7210 */ /* 0x000fe20007f1e0ff */
[----:B------:R-:W-:-:S04]  /*0cc0*/  IMAD.MOV.U32 R8, RZ, RZ, R7 ;  /* 0x000000ffff087224 */ /* 0x000fc800078e0007 */
[----:B------:R-:W-:-:S08]  /*0cd0*/  IMAD.WIDE.U32.X R4, R11, R21, R8, P0 ;  /* 0x000000150b047225 */ /* 0x000fd000000e0408 */
.L_x_10:
[----:B-1----:R-:W-:Y:S01]  /*0ce0*/  SHF.R.U64 R4, R4, R23, R5 ;  /* 0x0000001704047219 */ /* 0x002fe20000001205 */
[----:B------:R-:W-:Y:S01]  /*0cf0*/  IMAD.MOV.U32 R23, RZ, RZ, R27 ;  /* 0x000000ffff177224 */ /* 0x000fe200078e001b */
[----:B------:R-:W-:Y:S02]  /*0d00*/  SHF.L.U32 R0, R25, R12, RZ ;  /* 0x0000000c19007219 */ /* 0x000fe400000006ff */
[----:B------:R-:W-:Y:S01]  /*0d10*/  LOP3.LUT R5, R29, R10, RZ, 0xc0, !PT ;  /* 0x0000000a1d057212 */ /* 0x000fe200078ec0ff */
[----:B------:R-:W-:Y:S01]  /*0d20*/  IMAD.MOV R7, RZ, RZ, -R4 ;  /* 0x000000ffff077224 */ /* 0x000fe200078e0a04 */
[----:B0-----:R-:W-:Y:S02]  /*0d30*/  IADD3 R6, R15, -0x1, RZ ;  /* 0xffffffff0f067810 */ /* 0x001fe40007ffe0ff */
[----:B------:R-:W-:Y:S01]  /*0d40*/  SEL R3, R3, R28, !P1 ;  /* 0x0000001c03037207 */ /* 0x000fe20004800000 */
[----:B------:R-:W-:Y:S01]  /*0d50*/  IMAD R4, R0, R4, R5 ;  /* 0x0000000400047224 */ /* 0x000fe200078e0205 */
[----:B------:R-:W-:Y:S01]  /*0d60*/  LOP3.LUT R6, R13, R6, RZ, 0xc0, !PT ;  /* 0x000000060d067212 */ /* 0x000fe200078ec0ff */
[----:B--2---:R-:W-:-:S02]  /*0d70*/  IMAD R0, R7, R24, R14 ;  /* 0x0000001807007224 */ /* 0x004fc400078e020e */
[----:B---3--:R-:W-:Y:S02]  /*0d80*/  IMAD R3, R4, R26, R3 ;  /* 0x0000001a04037224 */ /* 0x008fe400078e0203 */
[----:B------:R-:W-:Y:S02]  /*0d90*/  IMAD R152, R0, R15, R6 ;  /* 0x0000000f00987224 */ /* 0x000fe400078e0206 */
[----:B------:R-:W-:-:S03]  /*0da0*/  IMAD.MOV.U32 R4, RZ, RZ, 0x1 ;  /* 0x00000001ff047424 */ /* 0x000fc600078e00ff */
[----:B------:R-:W-:Y:S02]  /*0db0*/  SEL R153, R152, R3, !P1 ;  /* 0x0000000398997207 */ /* 0x000fe40004800000 */
[----:B------:R-:W-:Y:S02]  /*0dc0*/  PRMT R0, R4, 0x7610, R0 ;  /* 0x0000761004007816 */ /* 0x000fe40000000000 */
[----:B------:R-:W-:-:S07]  /*0dd0*/  SEL R152, R3, R152, !P1 ;  /* 0x0000009803987207 */ /* 0x000fce0004800000 */
.L_x_8:
[----:B------:R-:W-:-:S08]  /*0de0*/  NOP ;  /* 0x0000000000007918 */ /* 0x000fd00000000000 */
[----:B------:R-:W0:Y:S02]  /*0df0*/  USETMAXREG.TRY_ALLOC.CTAPOOL UP0, 0xe8 ;  /* 0x000000e8000079c8 */ /* 0x000e240008000600 */
[----:B0-----:R-:W-:-:S13]  /*0e00*/  PLOP3.LUT P0, PT, PT, PT, UP0, 0x80, 0x0 ;  /* 0x000000000000781c */ /* 0x001fda0003f0f008 */
[----:B------:R-:W-:Y:S05]  /*0e10*/  @!P0 BRA `(.L_x_8) ;  /* 0xfffffffc00f08947 */ /* 0x000fea000383ffff */
[----:B------:R-:W-:Y:S01]  /*0e20*/  ULDC.64 UR4, c[0x0][0x598] ;  /* 0x0001660000047ab9 */ /* 0x000fe20000000a00 */
[----:B------:R-:W-:Y:S01]  /*0e30*/  ULDC.64 UR36, c[0x0][0x208] ;  /* 0x0000820000247ab9 */ /* 0x000fe20000000a00 */
[----:B------:R-:W-:-:S04]  /*0e40*/  ISETP.NE.U32.AND P0, PT, RZ, UR4, PT ;  /* 0x00000004ff007c0c */ /* 0x000fc8000bf05070 */
[----:B------:R-:W-:-:S13]  /*0e50*/  ISETP.NE.AND.EX P0, PT, RZ, UR5, PT, P0 ;  /* 0x00000005ff007c0c */ /* 0x000fda000bf05300 */
[----:B------:R-:W-:Y:S05]  /*0e60*/  @!P0 BRA `(.L_x_11) ;  /* 0x00000000001c8947 */ /* 0x000fea0003800000 */
[----:B------:R-:W0:Y:S02]  /*0e70*/  LDC.64 R4, c[0x0][0x598] ;  /* 0x00016600ff047b82 */ /* 0x000e240000000a00 */
[----:B0-----:R-:W2:Y:S02]  /*0e80*/  LDG.E.64 R4, desc[UR36][R4.64] ;  /* 0x0000002404047981 */ /* 0x001ea4000c1e1b00 */
[----:B--2---:R-:W-:-:S04]  /*0e90*/  ISETP.NE.U32.AND P0, PT, R4, RZ, PT ;  /* 0x000000ff0400720c */ /* 0x004fc80003f05070 */
[----:B------:R-:W-:-:S13]  /*0ea0*/  ISETP.NE.AND.EX P0, PT, R5, RZ, PT, P0 ;  /* 0x000000ff0500720c */ /* 0x000fda0003f05300 */
[----:B------:R-:W-:Y:S05]  /*0eb0*/  @!P0 BRA `(.L_x_11) ;  /* 0x0000000000088947 */ /* 0x000fea0003800000 */
[----:B------:R0:W5:Y:S01]  /*0ec0*/  LD.E R154, desc[UR36][R4.64] ;  /* 0x00000024049a7980 */ /* 0x000162000c101900 */
[----:B------:R-:W-:Y:S05]  /*0ed0*/  BRA `(.L_x_12) ;  /* 0x0000000000247947 */ /* 0x000fea0003800000 */
.L_x_11:
[----:B------:R-:W-:Y:S02]  /*0ee0*/  ULDC.64 UR4, c[0x0][0x588] ;  /* 0x0001620000047ab9 */ /* 0x000fe40000000a00 */
[----:B------:R-:W-:-:S04]  /*0ef0*/  ISETP.NE.U32.AND P0, PT, RZ, UR4, PT ;  /* 0x00000004ff007c0c */ /* 0x000fc8000bf05070 */
[----:B------:R-:W-:-:S13]  /*0f00*/  ISETP.NE.AND.EX P0, PT, RZ, UR5, PT, P0 ;  /* 0x00000005ff007c0c */ /* 0x000fda000bf05300 */
[----:B------:R-:W-:Y:S05]  /*0f10*/  @!P0 BRA `(.L_x_13) ;  /* 0x00000000000c8947 */ /* 0x000fea0003800000 */
[----:B------:R-:W0:Y:S02]  /*0f20*/  LDC.64 R154, c[0x0][0x588] ;  /* 0x00016200ff9a7b82 */ /* 0x000e240000000a00 */
[----:B0-----:R1:W5:Y:S01]  /*0f30*/  LDG.E R154, desc[UR36][R154.64] ;  /* 0x000000249a9a7981 */ /* 0x001362000c1e1900 */
[----:B------:R-:W-:Y:S05]  /*0f40*/  BRA `(.L_x_12) ;  /* 0x0000000000087947 */ /* 0x000fea0003800000 */
.L_x_13:
[----:B------:R-:W-:Y:S02]  /*0f50*/  ULDC UR4, c[0x0][0x580] ;  /* 0x0001600000047ab9 */ /* 0x000fe40000000800 */
[----:B------:R-:W-:-:S07]  /*0f60*/  IMAD.U32 R154, RZ, RZ, UR4 ;  /* 0x00000004ff9a7e24 */ /* 0x000fce000f8e00ff */
.L_x_12:
[----:B------:R-:W-:Y:S02]  /*0f70*/  ULDC.64 UR4, c[0x0][0x5a0] ;  /* 0x0001680000047ab9 */ /* 0x000fe40000000a00 */
[----:B------:R-:W-:-:S04]  /*0f80*/  ISETP.NE.U32.AND P0, PT, RZ, UR4, PT ;  /* 0x00000004ff007c0c */ /* 0x000fc8000bf05070 */
[----:B------:R-:W-:-:S13]  /*0f90*/  ISETP.NE.AND.EX P0, PT, RZ, UR5, PT, P0 ;  /* 0x00000005ff007c0c */ /* 0x000fda000bf05300 */
[----:B------:R-:W-:Y:S05]  /*0fa0*/  @!P0 BRA `(.L_x_14) ;  /* 0x00000000001c8947 */ /* 0x000fea0003800000 */
[----:B0-----:R-:W0:Y:S02]  /*0fb0*/  LDC.64 R4, c[0x0][0x5a0] ;  /* 0x00016800ff047b82 */ /* 0x001e240000000a00 */
[----:B0-----:R-:W2:Y:S02]  /*0fc0*/  LDG.E.64 R4, desc[UR36][R4.64] ;  /* 0x0000002404047981 */ /* 0x001ea4000c1e1b00 */
[----:B--2---:R-:W-:-:S04]  /*0fd0*/  ISETP.NE.U32.AND P0, PT, R4, RZ, PT ;  /* 0x000000ff0400720c */ /* 0x004fc80003f05070 */
[----:B------:R-:W-:-:S13]  /*0fe0*/  ISETP.NE.AND.EX P0, PT, R5, RZ, PT, P0 ;  /* 0x000000ff0500720c */ /* 0x000fda0003f05300 */
[----:B------:R-:W-:Y:S05]  /*0ff0*/  @!P0 BRA `(.L_x_14) ;  /* 0x0000000000088947 */ /* 0x000fea0003800000 */
[----:B-1----:R0:W5:Y:S01]  /*1000*/  LD.E R155, desc[UR36][R4.64] ;  /* 0x00000024049b7980 */ /* 0x002162000c101900 */
[----:B------:R-:W-:Y:S05]  /*1010*/  BRA `(.L_x_15) ;  /* 0x0000000000247947 */ /* 0x000fea0003800000 */
.L_x_14:
[----:B------:R-:W-:Y:S02]  /*1020*/  ULDC.64 UR4, c[0x0][0x590] ;  /* 0x0001640000047ab9 */ /* 0x000fe40000000a00 */
[----:B------:R-:W-:-:S04]  /*1030*/  ISETP.NE.U32.AND P0, PT, RZ, UR4, PT ;  /* 0x00000004ff007c0c */ /* 0x000fc8000bf05070 */
[----:B------:R-:W-:-:S13]  /*1040*/  ISETP.NE.AND.EX P0, PT, RZ, UR5, PT, P0 ;  /* 0x00000005ff007c0c */ /* 0x000fda000bf05300 */
[----:B------:R-:W-:Y:S05]  /*1050*/  @!P0 BRA `(.L_x_16) ;  /* 0x00000000000c8947 */ /* 0x000fea0003800000 */
[----:B0-----:R-:W1:Y:S02]  /*1060*/  LDC.64 R4, c[0x0][0x590] ;  /* 0x00016400ff047b82 */ /* 0x001e640000000a00 */
[----:B-1----:R1:W5:Y:S01]  /*1070*/  LDG.E R155, desc[UR36][R4.64] ;  /* 0x00000024049b7981 */ /* 0x002362000c1e1900 */
[----:B------:R-:W-:Y:S05]  /*1080*/  BRA `(.L_x_15) ;  /* 0x0000000000087947 */ /* 0x000fea0003800000 */
.L_x_16:
[----:B------:R-:W-:Y:S02]  /*1090*/  ULDC UR4, c[0x0][0x584] ;  /* 0x0001610000047ab9 */ /* 0x000fe40000000800 */
[----:B-1----:R-:W-:-:S07]  /*10a0*/  IMAD.U32 R155, RZ, RZ, UR4 ;  /* 0x00000004ff9b7e24 */ /* 0x002fce000f8e00ff */
.L_x_15:
[----:B------:R-:W-:-:S13]  /*10b0*/  LOP3.LUT P0, RZ, R0, 0xff, RZ, 0xc0, !PT ;  /* 0x000000ff00ff7812 */ /* 0x000fda000780c0ff */
[----:B------:R-:W-:Y:S05]  /*10c0*/  @!P0 EXIT ;  /* 0x000000000000894d */ /* 0x000fea0003800000 */
[----:B------:R-:W-:Y:S01]  /*10d0*/  ULDC UR4, c[0x0][0x28c] ;  /* 0x0000a30000047ab9 */ /* 0x000fe20000000800 */
[----:B------:R-:W-:Y:S01]  /*10e0*/  LOP3.LUT R164, R19, 0x1, RZ, 0xfc, !PT ;  /* 0x0000000113a47812 */ /* 0x000fe200078efcff */
[----:B------:R-:W-:Y:S01]  /*10f0*/  UIADD3 UR4, UR4, 0x7f, URZ ;  /* 0x0000007f04047890 */ /* 0x000fe2000fffe03f */
[----:B------:R-:W-:Y:S01]  /*1100*/  UMOV UR38, URZ ;  /* 0x0000003f00267c82 */ /* 0x000fe20008000000 */
[----:B------:R-:W-:Y:S02]  /*1110*/  UMOV UR39, URZ ;  /* 0x0000003f00277c82 */ /* 0x000fe40008000000 */
[----:B------:R-:W-:-:S04]  /*1120*/  USHF.R.S32.HI UR5, URZ, 0x1f, UR4 ;  /* 0x0000001f3f057899 */ /* 0x000fc80008011404 */
[----:B------:R-:W-:-:S04]  /*1130*/  ULEA.HI UR5, UR5, UR4, URZ, 0x7 ;  /* 0x0000000405057291 */ /* 0x000fc8000f8f383f */
[----:B------:R-:W-:-:S12]  /*1140*/  USHF.R.S32.HI UR40, URZ, 0x7, UR5 ;  /* 0x000000073f287899 */ /* 0x000fd80008011405 */
.L_x_288:
[----:B------:R-:W-:Y:S01]  /*1150*/  LOP3.LUT R0, R18, 0x80, RZ, 0xc0, !PT ;  /* 0x0000008012007812 */ /* 0x000fe200078ec0ff */
[----:B--2---:R-:W2:Y:S01]  /*1160*/  S2UR UR7, SR_CgaCtaId ;  /* 0x00000000000779c3 */ /* 0x004ea20000008800 */
[----:B------:R-:W-:Y:S02]  /*1170*/  UMOV UR6, 0x400 ;  /* 0x0000040000067882 */ /* 0x000fe40000000000 */
[----:B------:R-:W-:-:S06]  /*1180*/  SHF.R.U32.HI R0, RZ, 0x7, R0 ;  /* 0x00000007ff007819 */ /* 0x000fcc0000011600 */
[----:B---3--:R-:W3:Y:S01]  /*1190*/  SHFL.IDX PT, R0, R0, RZ, 0x1f ;  /* 0x00001fff00007589 */ /* 0x008ee200000e0000 */
[----:B--2---:R-:W-:Y:S01]  /*11a0*/  ULEA UR6, UR7, UR6, 0x18 ;  /* 0x0000000607067291 */ /* 0x004fe2000f8ec03f */
[----:B---3--:R-:W-:-:S13]  /*11b0*/  R2UR UR4, R0 ;  /* 0x00000000000472ca */ /* 0x008fda00000e0000 */
[----:B------:R-:W-:-:S04]  /*11c0*/  ULEA.HI UR5, UR4, UR4, URZ, 0x1 ;  /* 0x0000000404057291 */ /* 0x000fc8000f8f083f */
[----:B------:R-:W-:-:S04]  /*11d0*/  ULOP3.LUT UR5, UR5, 0x7fffe, URZ, 0xc0, !UPT ;  /* 0x0007fffe05057892 */ /* 0x000fc8000f8ec03f */
[----:B------:R-:W-:-:S03]  /*11e0*/  UIADD3 UR5, UR4, -UR5, URZ ;  /* 0x8000000504057290 */ /* 0x000fc6000fffe03f */
[----:B------:R-:W-:Y:S01]  /*11f0*/  ULDC UR4, c[0x0][0x28c] ;  /* 0x0000a30000047ab9 */ /* 0x000fe20000000800 */
[----:B------:R-:W-:Y:S01]  /*1200*/  ULEA UR5, UR5, UR6, 0xd ;  /* 0x0000000605057291 */ /* 0x000fe2000f8e683f */
[----:B------:R-:W-:-:S03]  /*1210*/  ISETP.LT.AND P0, PT, RZ, UR4, PT ;  /* 0x00000004ff007c0c */ /* 0x000fc6000bf01270 */
[----:B------:R-:W-:-:S04]  /*1220*/  UIADD3 UR5, UR5, 0x100, URZ ;  /* 0x0000010005057890 */ /* 0x000fc8000fffe03f */
[----:B------:R-:W-:-:S04]  /*1230*/  USHF.R.U32.HI UR5, URZ, 0x4, UR5 ;  /* 0x000000043f057899 */ /* 0x000fc80008011605 */
[----:B------:R-:W-:Y:S02]  /*1240*/  ULOP3.LUT UR41, UR5, 0x3fff, URZ, 0xc0, !UPT ;  /* 0x00003fff05297892 */ /* 0x000fe4000f8ec03f */
[----:B-1--45:R-:W-:Y:S10]  /*1250*/  @P0 BRA `(.L_x_17) ;  /* 0x0000000000400947 */ /* 0x032ff40003800000 */
[----:B------:R-:W-:Y:S01]  /*1260*/  MOV R0, 0x0 ;  /* 0x0000000000007802 */ /* 0x000fe20000000f00 */
[----:B------:R-:W-:Y:S01]  /*1270*/  ULDC.64 UR4, c[0x4][0x68] ;  /* 0x01001a0000047ab9 */ /* 0x000fe20000000a00 */
[----:B------:R-:W-:Y:S01]  /*1280*/  ULDC.64 UR6, c[0x4][0x8] ;  /* 0x0100020000067ab9 */ /* 0x000fe20000000a00 */
[----:B01----:R-:W-:Y:S01]  /*1290*/  IMAD.U32 R4, RZ, RZ, UR4 ;  /* 0x00000004ff047e24 */ /* 0x003fe2000f8e00ff */
[----:B------:R0:W1:Y:S01]  /*12a0*/  LDC.64 R14, c[0x4][R0] ;  /* 0x01000000000e7b82 */ /* 0x0000620000000a00 */
[----:B------:R-:W-:Y:S01]  /*12b0*/  IMAD.U32 R5, RZ, RZ, UR5 ;  /* 0x00000005ff057e24 */ /* 0x000fe2000f8e00ff */
[----:B------:R-:W-:Y:S01]  /*12c0*/  ULDC.64 UR4, c[0x4][0x70] ;  /* 0x01001c0000047ab9 */ /* 0x000fe20000000a00 */
[----:B------:R-:W-:Y:S01]  /*12d0*/  IMAD.U32 R10, RZ, RZ, UR6 ;  /* 0x00000006ff0a7e24 */ /* 0x000fe2000f8e00ff */
[----:B------:R-:W-:Y:S01]  /*12e0*/  MOV R11, UR7 ;  /* 0x00000007000b7c02 */ /* 0x000fe20008000f00 */
[----:B------:R-:W-:Y:S02]  /*12f0*/  IMAD.U32 R6, RZ, RZ, UR4 ;  /* 0x00000004ff067e24 */ /* 0x000fe4000f8e00ff */
[----:B------:R-:W-:-:S02]  /*1300*/  IMAD.U32 R7, RZ, RZ, UR5 ;  /* 0x00000005ff077e24 */ /* 0x000fc4000f8e00ff */
[----:B------:R-:W-:Y:S02]  /*1310*/  IMAD.MOV.U32 R8, RZ, RZ, 0x1e1 ;  /* 0x000001e1ff087424 */ /* 0x000fe400078e00ff */
[----:B------:R-:W-:Y:S02]  /*1320*/  IMAD.MOV.U32 R12, RZ, RZ, 0x1 ;  /* 0x00000001ff0c7424 */ /* 0x000fe400078e00ff */
[----:B0-----:R-:W-:-:S07]  /*1330*/  IMAD.MOV.U32 R13, RZ, RZ, RZ ;  /* 0x000000ffff0d7224 */ /* 0x001fce00078e00ff */
[----:B------:R-:W-:-:S07]  /*1340*/  LEPC R20, `(.L_x_17) ;  /* 0x000000001014794e */ /* 0x000fce0000000000 */
[----:B-1---5:R-:W-:Y:S05]  /*1350*/  CALL.ABS.NOINC R14 ;  /* 0x000000000e007343 */ /* 0x022fea0003c00000 */
.L_x_17:
[----:B------:R-:W-:-:S13]  /*1360*/  ISETP.NE.AND P0, PT, R164, 0x3, PT ;  /* 0x00000003a400780c */ /* 0x000fda0003f05270 */
[----:B------:R-:W-:Y:S05]  /*1370*/  @!P0 BRA `(.L_x_18) ;  /* 0x0000000000048947 */ /* 0x000fea0003800000 */
[----:B------:R-:W-:Y:S01]  /*1380*/  BPT.TRAP 0x1 ;  /* 0x000000040000795c */ /* 0x000fe20000300000 */
.L_x_18:
[----:B------:R-:W2:Y:S01]  /*1390*/  S2UR UR5, SR_CgaCtaId ;  /* 0x00000000000579c3 */ /* 0x000ea20000008800 */
[----:B------:R-:W-:Y:S01]  /*13a0*/  UMOV UR4, 0x400 ;  /* 0x0000040000047882 */ /* 0x000fe20000000000 */
[----:B------:R-:W-:Y:S02]  /*13b0*/  IMAD.U32 R0, RZ, RZ, UR38 ;  /* 0x00000026ff007e24 */ /* 0x000fe4000f8e00ff */
[----:B------:R-:W-:-:S03]  /*13c0*/  IMAD.U32 R3, RZ, RZ, UR39 ;  /* 0x00000027ff037e24 */ /* 0x000fc6000f8e00ff */
[----:B------:R-:W-:Y:S01]  /*13d0*/  SHF.L.U32 R0, R0, 0x1f, RZ ;  /* 0x0000001f00007819 */ /* 0x000fe200000006ff */
[----:B--2---:R-:W-:-:S06]  /*13e0*/  ULEA UR4, UR5, UR4, 0x18 ;  /* 0x0000000405047291 */ /* 0x004fcc000f8ec03f */
[----:B------:R-:W-:-:S04]  /*13f0*/  IMAD.U32 R6, RZ, RZ, UR4 ;  /* 0x00000004ff067e24 */ /* 0x000fc8000f8e00ff */
[----:B------:R-:W-:-:S04]  /*1400*/  IMAD R3, R3, 0x8, R6 ;  /* 0x0000000803037824 */ /* 0x000fc800078e0206 */
[----:B------:R2:W3:Y:S01]  /*1410*/  SYNCS.PHASECHK.TRANS64.TRYWAIT P1, [R3+URZ], R0 ;  /* 0x00000000030075a7 */ /* 0x0004e2000802017f */
[----:B------:R-:W-:Y:S05]  /*1420*/  @!P0 BRA `(.L_x_19) ;  /* 0x0000000000048947 */ /* 0x000fea0003800000 */
[----:B------:R-:W-:Y:S01]  /*1430*/  BPT.TRAP 0x1 ;  /* 0x000000040000795c */ /* 0x000fe20000300000 */
.L_x_19:
[----:B---3--:R-:W-:Y:S05]  /*1440*/  @P1 BRA `(.L_x_20) ;  /* 0x0000000000081947 */ /* 0x008fea0003800000 */
[----:B------:R-:W3:Y:S02]  /*1450*/  SYNCS.PHASECHK.TRANS64.TRYWAIT P1, [R3+URZ], R0 ;  /* 0x00000000030075a7 */ /* 0x000ee4000802017f */
[----:B---3--:R-:W-:Y:S05]  /*1460*/  @!P1 BRA `(.L_x_21) ;  /* 0x000000b400649947 */ /* 0x008fea0003800000 */
.L_x_20:
[----:B------:R-:W-:-:S04]  /*1470*/  UISETP.LT.AND UP0, UPT, UR40, 0x1, UPT ;  /* 0x000000012800788c */ /* 0x000fc8000bf01270 */
[----:B------:R-:W-:-:S06]  /*1480*/  USEL UR4, UR40, 0x1, UP0 ;  /* 0x0000000128047887 */ /* 0x000fcc0008000000 */
[----:B--23--:R-:W-:Y:S01]  /*1490*/  IMAD.U32 R0, RZ, RZ, UR4 ;  /* 0x00000004ff007e24 */ /* 0x00cfe2000f8e00ff */
[----:B------:R-:W-:Y:S05]  /*14a0*/  WARPSYNC.ALL ;  /* 0x0000000000007948 */ /* 0x000fea0003800000 */
[----:B------:R-:W-:-:S04]  /*14b0*/  IADD3 R0, -R0, UR40, RZ ;  /* 0x0000002800007c10 */ /* 0x000fc8000fffe1ff */
[----:B------:R-:W-:Y:S02]  /*14c0*/  ISETP.GE.AND P1, PT, R0, 0x1, PT ;  /* 0x000000010000780c */ /* 0x000fe40003f26270 */
[----:B------:R-:W-:Y:S01]  /*14d0*/  R2UR UR4, R6 ;  /* 0x00000000060472ca */ /* 0x000fe200000e0000 */
[----:B------:R-:W-:Y:S01]  /*14e0*/  WARPGROUP.ARRIVE ;  /* 0x00000000000079c5 */ /* 0x000fe20000000000 */
[----:B------:R-:W-:Y:S01]  /*14f0*/  UMOV UR9, 0x40000040 ;  /* 0x4000004000097882 */ /* 0x000fe20000000000 */
[----:B------:R-:W-:Y:S01]  /*1500*/  UMOV UR11, 0x40000040 ;  /* 0x40000040000b7882 */ /* 0x000fe20000000000 */
[----:B------:R-:W-:Y:S01]  /*1510*/  UMOV UR13, 0x40000040 ;  /* 0x40000040000d7882 */ /* 0x000fe20000000000 */
[----:B------:R-:W-:-:S08]  /*1520*/  UMOV UR15, UR11 ;  /* 0x0000000b000f7c82 */ /* 0x000fd00008000000 */
[----:B------:R-:W-:-:S04]  /*1530*/  UIADD3 UR4, UR4, 0x20100, URZ ;  /* 0x0002010004047890 */ /* 0x000fc8000fffe03f */
[----:B------:R-:W-:-:S04]  /*1540*/  USHF.R.U32.HI UR4, URZ, 0x4, UR4 ;  /* 0x000000043f047899 */ /* 0x000fc80008011604 */
[----:B------:R-:W-:Y:S02]  /*1550*/  ULOP3.LUT UR5, UR4, 0x3fff, URZ, 0xc0, !UPT ;  /* 0x00003fff04057892 */ /* 0x000fe4000f8ec03f */
[----:B------:R-:W-:Y:S02]  /*1560*/  ULOP3.LUT UR4, UR41, 0x10000, URZ, 0xfc, !UPT ;  /* 0x0001000029047892 */ /* 0x000fe4000f8efc3f */
[----:B------:R-:W-:Y:S02]  /*1570*/  ULOP3.LUT UR5, UR5, 0x10000, URZ, 0xfc, !UPT ;  /* 0x0001000005057892 */ /* 0x000fe4000f8efc3f */
[----:B------:R-:W-:Y:S02]  /*1580*/  ULEA UR8, UR39, UR4, 0xc ;  /* 0x0000000427087291 */ /* 0x000fe4000f8e603f */
[----:B------:R-:W-:Y:S02]  /*1590*/  ULEA UR6, UR39, UR5, 0xb ;  /* 0x0000000527067291 */ /* 0x000fe4000f8e583f */
[----:B------:R-:W-:-:S05]  /*15a0*/  UIADD3 UR12, UR8, 0x400, URZ ;  /* 0x00000400080c7890 */ /* 0x000fca000fffe03f */
[----:B------:R-:W-:Y:S02]  /*15b0*/  UMOV UR10, UR6 ;  /* 0x00000006000a7c82 */ /* 0x000fe40008000000 */
[----:B------:R-:W-:Y:S01]  /*15c0*/  HGMMA.64x128x16.F32.BF16 R88, gdesc[UR8], RZ, !UPT, gsb0 ;  /* 0x01e00000085879f0 */ /* 0x000fe2000c0018ff */
[----:B------:R-:W-:Y:S02]  /*15d0*/  UMOV UR14, UR10 ;  /* 0x0000000a000e7c82 */ /* 0x000fe40008000000 */
[----:B------:R-:W-:Y:S02]  /*15e0*/  WARPGROUP.DEPBAR.LE gsb0, 0x0 ;  /* 0x00008000000079c5 */ /* 0x000fe40000010000 */
[----:B------:R-:W-:-:S07]  /*15f0*/  WARPGROUP.ARRIVE ;  /* 0x00000000000079c5 */ /* 0x000fce0000000000 */
[----:B------:R-:W-:Y:S01]  /*1600*/  HGMMA.64x128x16.F32.BF16 R24, gdesc[UR12], RZ, !UPT, gsb0 ;  /* 0x01e000000c1879f0 */ /* 0x000fe2000c0018ff */
[----:B------:R-:W-:Y:S02]  /*1610*/  UIADD3 UR12, UR8, 0x2, URZ ;  /* 0x00000002080c7890 */ /* 0x000fe4000fffe03f */
[----:B------:R-:W-:Y:S01]  /*1620*/  UIADD3 UR14, UR6, 0x2, URZ ;  /* 0x00000002060e7890 */ /* 0x000fe2000fffe03f */
[----:B------:R-:W-:Y:S01]  /*1630*/  UMOV UR13, 0x40000040 ;  /* 0x40000040000d7882 */ /* 0x000fe20000000000 */
[----:B------:R-:W-:Y:S01]  /*1640*/  UMOV UR15, 0x40000040 ;  /* 0x40000040000f7882 */ /* 0x000fe20000000000 */
[----:B------:R-:W-:Y:S02]  /*1650*/  WARPGROUP.DEPBAR.LE gsb0, 0x0 ;  /* 0x00008000000079c5 */ /* 0x000fe40000010000 */
[----:B------:R-:W-:-:S06]  /*1660*/  WARPGROUP.ARRIVE ;  /* 0x00000000000079c5 */ /* 0x000fcc0000000000 */
[----:B------:R-:W-:Y:S01]  /*1670*/  HGMMA.64x128x16.F32.BF16 R88, gdesc[UR12], R88, gsb0 ;  /* 0x01e000000c5879f0 */ /* 0x000fe20008001858 */
[----:B------:R-:W-:Y:S01]  /*1680*/  UIADD3 UR12, UR8, 0x402, URZ ;  /* 0x00000402080c7890 */ /* 0x000fe2000fffe03f */
[----:B------:R-:W-:Y:S01]  /*1690*/  UMOV UR13, 0x40000040 ;  /* 0x40000040000d7882 */ /* 0x000fe20000000000 */
[----:B------:R-:W-:Y:S02]  /*16a0*/  WARPGROUP.DEPBAR.LE gsb0, 0x0 ;  /* 0x00008000000079c5 */ /* 0x000fe40000010000 */
[----:B------:R-:W-:-:S07]  /*16b0*/  WARPGROUP.ARRIVE ;  /* 0x00000000000079c5 */ /* 0x000fce0000000000 */
[----:B------:R-:W-:Y:S01]  /*16c0*/  HGMMA.64x128x16.F32.BF16 R24, gdesc[UR12], R24, gsb0 ;  /* 0x01e000000c1879f0 */ /* 0x000fe20008001818 */
        /* <DEDUP_REMOVED lines=71> */
[----:B------:R-:W-:Y:S03]  /*1b40*/  HGMMA.64x128x16.F32.BF16 R24, gdesc[UR12], R24, gsb0 ;  /* 0x01e000000c1879f0 */ /* 0x000fe60008001818 */
[----:B------:R-:W-:Y:S02]  /*1b50*/  WARPGROUP.DEPBAR.LE gsb0, 0x0 ;  /* 0x00008000000079c5 */ /* 0x000fe40000010000 */
[----:B------:R-:W-:Y:S05]  /*1b60*/  @!P1 BRA `(.L_x_22) ;  /* 0x0000000800349947 */ /* 0x000fea0003800000 */
[----:B------:R-:W-:Y:S02]  /*1b70*/  UIADD3 UR6, UR39, 0x1, URZ ;  /* 0x0000000127067890 */ /* 0x000fe4000fffe03f */
[----:B------:R-:W-:Y:S02]  /*1b80*/  IMAD.U32 R3, RZ, RZ, UR39 ;  /* 0x00000027ff037e24 */ /* 0x000fe4000f8e00ff */
[----:B------:R-:W-:-:S04]  /*1b90*/  UISETP.NE.AND UP0, UPT, UR6, 0x2, UPT ;  /* 0x000000020600788c */ /* 0x000fc8000bf05270 */
[----:B------:R-:W-:Y:S02]  /*1ba0*/  USEL UR7, URZ, 0x1, UP0 ;  /* 0x000000013f077887 */ /* 0x000fe40008000000 */
[----:B------:R-:W-:Y:S02]  /*1bb0*/  USEL UR6, UR6, URZ, UP0 ;  /* 0x0000003f06067287 */ /* 0x000fe40008000000 */
[----:B------:R-:W-:-:S06]  /*1bc0*/  ULOP3.LUT UR7, UR38, UR7, URZ, 0x3c, !UPT ;  /* 0x0000000726077292 */ /* 0x000fcc000f8e3c3f */
[----:B------:R-:W-:-:S07]  /*1bd0*/  IMAD.U32 R7, RZ, RZ, UR7 ;  /* 0x00000007ff077e24 */ /* 0x000fce000f8e00ff */
.L_x_29:
[----:B------:R-:W-:Y:S05]  /*1be0*/  @!P0 BRA `(.L_x_23) ;  /* 0x0000000000048947 */ /* 0x000fea0003800000 */
[----:B------:R-:W-:Y:S01]  /*1bf0*/  BPT.TRAP 0x1 ;  /* 0x000000040000795c */ /* 0x000fe20000300000 */
.L_x_23:
[----:B------:R-:W2:Y:S01]  /*1c00*/  S2UR UR8, SR_CgaCtaId ;  /* 0x00000000000879c3 */ /* 0x000ea20000008800 */
[----:B------:R-:W-:Y:S01]  /*1c10*/  UMOV UR7, 0x400 ;  /* 0x0000040000077882 */ /* 0x000fe20000000000 */
[----:B01----:R-:W-:Y:S02]  /*1c20*/  MOV R5, UR6 ;  /* 0x0000000600057c02 */ /* 0x003fe40008000f00 */
[----:B------:R-:W-:Y:S01]  /*1c30*/  SHF.L.U32 R4, R7, 0x1f, RZ ;  /* 0x0000001f07047819 */ /* 0x000fe200000006ff */
[----:B--2---:R-:W-:-:S06]  /*1c40*/  ULEA UR7, UR8, UR7, 0x18 ;  /* 0x0000000708077291 */ /* 0x004fcc000f8ec03f */
[----:B------:R-:W-:-:S04]  /*1c50*/  IMAD.U32 R6, RZ, RZ, UR7 ;  /* 0x00000007ff067e24 */ /* 0x000fc8000f8e00ff */
[----:B------:R-:W-:-:S04]  /*1c60*/  IMAD R5, R5, 0x8, R6 ;  /* 0x0000000805057824 */ /* 0x000fc800078e0206 */
[----:B------:R0:W1:Y:S01]  /*1c70*/  SYNCS.PHASECHK.TRANS64.TRYWAIT P1, [R5+URZ], R4 ;  /* 0x00000004050075a7 */ /* 0x000062000802017f */
[----:B------:R-:W-:Y:S05]  /*1c80*/  @!P0 BRA `(.L_x_24) ;  /* 0x0000000000048947 */ /* 0x000fea0003800000 */
[----:B------:R-:W-:Y:S01]  /*1c90*/  BPT.TRAP 0x1 ;  /* 0x000000040000795c */ /* 0x000fe20000300000 */
.L_x_24:
[----:B-1----:R-:W-:Y:S05]  /*1ca0*/  @P1 BRA `(.L_x_25) ;  /* 0x0000000000081947 */ /* 0x002fea0003800000 */
[----:B------:R-:W1:Y:S02]  /*1cb0*/  SYNCS.PHASECHK.TRANS64.TRYWAIT P1, [R5+URZ], R4 ;  /* 0x00000004050075a7 */ /* 0x000e64000802017f */
[----:B-1----:R-:W-:Y:S05]  /*1cc0*/  @!P1 BRA `(.L_x_26) ;  /* 0x000000ac00609947 */ /* 0x002fea0003800000 */
.L_x_25:
[----:B------:R-:W-:Y:S01]  /*1cd0*/  ULEA UR10, UR6, UR4, 0xc ;  /* 0x00000004060a7291 */ /* 0x000fe2000f8e603f */
[----:B------:R-:W-:Y:S01]  /*1ce0*/  WARPGROUP.ARRIVE ;  /* 0x00000000000079c5 */ /* 0x000fe20000000000 */
[----:B------:R-:W-:Y:S01]  /*1cf0*/  ULEA UR8, UR6, UR5, 0xb ;  /* 0x0000000506087291 */ /* 0x000fe2000f8e583f */
[----:B------:R-:W-:Y:S01]  /*1d00*/  UMOV UR13, 0x40000040 ;  /* 0x40000040000d7882 */ /* 0x000fe20000000000 */
[----:B------:R-:W-:-:S03]  /*1d10*/  UMOV UR15, 0x40000040 ;  /* 0x40000040000f7882 */ /* 0x000fc60000000000 */
[----:B------:R-:W-:Y:S02]  /*1d20*/  UMOV UR12, UR10 ;  /* 0x0000000a000c7c82 */ /* 0x000fe40008000000 */
[----:B------:R-:W-:Y:S02]  /*1d30*/  UMOV UR14, UR8 ;  /* 0x00000008000e7c82 */ /* 0x000fe40008000000 */
        /* <DEDUP_REMOVED lines=92> */
[----:B------:R-:W-:Y:S01]  /*2300*/  BPT.TRAP 0x1 ;  /* 0x000000040000795c */ /* 0x000fe20000300000 */
.L_x_27:
[----:B------:R-:W-:-:S13]  /*2310*/  ISETP.NE.AND P1, PT, R156, RZ, PT ;  /* 0x000000ff9c00720c */ /* 0x000fda0003f25270 */
[----:B01----:R-:W-:-:S04]  /*2320*/  @P1 IMAD R4, R3, 0x8, R6 ;  /* 0x0000000803041824 */ /* 0x003fc800078e0206 */
[----:B------:R-:W-:-:S05]  /*2330*/  @P1 VIADD R5, R4, 0x10 ;  /* 0x0000001004051836 */ /* 0x000fca0000000000 */
[----:B------:R-:W-:-:S04]  /*2340*/  @P1 PRMT R5, R22, 0x654, R5 ;  /* 0x0000065416051816 */ /* 0x000fc80000000005 */
[----:B------:R0:W-:Y:S01]  /*2350*/  @P1 SYNCS.ARRIVE.TRANS64.RED.A1T0 RZ, [R5+URZ], RZ ;  /* 0x000000ff05ff19a7 */ /* 0x0001e2000810043f */
[----:B------:R-:W-:-:S13]  /*2360*/  ISETP.GT.U32.AND P1, PT, R19, 0x1, PT ;  /* 0x000000011300780c */ /* 0x000fda0003f24070 */
[----:B0-----:R-:W-:Y:S05]  /*2370*/  @P1 BRA `(.L_x_28) ;  /* 0x0000000000041947 */ /* 0x001fea0003800000 */
[----:B------:R-:W-:Y:S01]  /*2380*/  BPT.TRAP 0x1 ;  /* 0x000000040000795c */ /* 0x000fe20000300000 */
.L_x_28:
[----:B------:R-:W-:Y:S01]  /*2390*/  UIADD3 UR6, UR6, 0x1, URZ ;  /* 0x0000000106067890 */ /* 0x000fe2000fffe03f */
[C---:B------:R-:W-:Y:S01]  /*23a0*/  ISETP.GT.AND P2, PT, R0.reuse, 0x1, PT ;  /* 0x000000010000780c */ /* 0x040fe20003f44270 */
[----:B------:R-:W-:Y:S02]  /*23b0*/  VIADD R3, R3, 0x1 ;  /* 0x0000000103037836 */ /* 0x000fe40000000000 */
[----:B------:R-:W-:Y:S01]  /*23c0*/  UISETP.NE.AND UP0, UPT, UR6, 0x2, UPT ;  /* 0x000000020600788c */ /* 0x000fe2000bf05270 */
[----:B------:R-:W-:Y:S02]  /*23d0*/  VIADD R0, R0, 0xffffffff ;  /* 0xffffffff00007836 */ /* 0x000fe40000000000 */
[C---:B------:R-:W-:Y:S01]  /*23e0*/  ISETP.NE.AND P1, PT, R3.reuse, 0x2, PT ;  /* 0x000000020300780c */ /* 0x040fe20003f25270 */
[----:B------:R-:W-:Y:S02]  /*23f0*/  USEL UR7, URZ, 0x1, UP0 ;  /* 0x000000013f077887 */ /* 0x000fe40008000000 */
[----:B------:R-:W-:Y:S01]  /*2400*/  USEL UR6, UR6, URZ, UP0 ;  /* 0x0000003f06067287 */ /* 0x000fe20008000000 */
[----:B------:R-:W-:-:S03]  /*2410*/  SEL R3, R3, RZ, P1 ;  /* 0x000000ff03037207 */ /* 0x000fc60000800000 */
[----:B------:R-:W-:Y:S01]  /*2420*/  LOP3.LUT R7, R7, UR7, RZ, 0x3c, !PT ;  /* 0x0000000707077c12 */ /* 0x000fe2000f8e3cff */
[----:B------:R-:W-:Y:S07]  /*2430*/  @P2 BRA `(.L_x_29) ;  /* 0xfffffff400e82947 */ /* 0x000fee000383ffff */
.L_x_22:
[----:B------:R-:W2:Y:S02]  /*2440*/  LDC R0, c[0x0][0x28c] ;  /* 0x0000a300ff007b82 */ /* 0x000ea40000000800 */
[----:B--2---:R-:W-:-:S13]  /*2450*/  ISETP.GE.AND P1, PT, R0, 0x1, PT ;  /* 0x000000010000780c */ /* 0x004fda0003f26270 */
[----:B------:R-:W-:Y:S05]  /*2460*/  @!P1 BRA `(.L_x_30) ;  /* 0x0000000000409947 */ /* 0x000fea0003800000 */
[----:B------:R-:W-:Y:S05]  /*2470*/  @!P0 BRA `(.L_x_31) ;  /* 0x0000000000048947 */ /* 0x000fea0003800000 */
[----:B------:R-:W-:Y:S01]  /*2480*/  BPT.TRAP 0x1 ;  /* 0x000000040000795c */ /* 0x000fe20000300000 */
.L_x_31:
[----:B------:R-:W-:Y:S01]  /*2490*/  ISETP.NE.AND P0, PT, R156, RZ, PT ;  /* 0x000000ff9c00720c */ /* 0x000fe20003f05270 */
[----:B------:R-:W-:-:S12]  /*24a0*/  UISETP.LT.AND UP1, UPT, UR40, 0x1, UPT ;  /* 0x000000012800788c */ /* 0x000fd8000bf21270 */
[----:B------:R-:W-:-:S05]  /*24b0*/  VOTEU.ANY UP0, P0 ;  /* 0x00000000003f7886 */ /* 0x000fca0000000100 */
[----:B------:R-:W-:-:S04]  /*24c0*/  @UP0 USEL UR4, UR40, 0x1, UP1 ;  /* 0x0000000128040887 */ /* 0x000fc80008800000 */
[----:B------:R-:W-:-:S06]  /*24d0*/  @UP0 UIADD3 UR4, UR39, UR40, -UR4 ;  /* 0x0000002827040290 */ /* 0x000fcc000fffe804 */
[----:B------:R-:W-:-:S04]  /*24e0*/  IMAD.U32 R0, RZ, RZ, UR4 ;  /* 0x00000004ff007e24 */ /* 0x000fc8000f8e00ff */
[----:B------:R-:W-:-:S05]  /*24f0*/  @P0 IMAD.SHL.U32 R0, R0, 0x8, RZ ;  /* 0x0000000800000824 */ /* 0x000fca00078e00ff */
[----:B------:R-:W-:-:S04]  /*2500*/  @P0 LOP3.LUT R0, R0, 0x8, RZ, 0xc0, !PT ;  /* 0x0000000800000812 */ /* 0x000fc800078ec0ff */
[----:B------:R-:W-:-:S04]  /*2510*/  @P0 IADD3 R3, R6, 0x10, R0 ;  /* 0x0000001006030810 */ /* 0x000fc80007ffe000 */
[----:B------:R-:W-:-:S04]  /*2520*/  @P0 PRMT R3, R22, 0x654, R3 ;  /* 0x0000065416030816 */ /* 0x000fc80000000003 */
[----:B------:R2:W-:Y:S01]  /*2530*/  @P0 SYNCS.ARRIVE.TRANS64.RED.A1T0 RZ, [R3+URZ], RZ ;  /* 0x000000ff03ff09a7 */ /* 0x0005e2000810043f */
[----:B------:R-:W-:-:S13]  /*2540*/  ISETP.GT.U32.AND P0, PT, R19, 0x1, PT ;  /* 0x000000011300780c */ /* 0x000fda0003f04070 */
[----:B--2---:R-:W-:Y:S05]  /*2550*/  @P0 BRA `(.L_x_30) ;  /* 0x0000000000040947 */ /* 0x004fea0003800000 */
[----:B------:R-:W-:Y:S01]  /*2560*/  BPT.TRAP 0x1 ;  /* 0x000000040000795c */ /* 0x000fe20000300000 */
.L_x_30:
[----:B------:R-:W2:Y:S01]  /*2570*/  LDC R6, c[0x0][0x288] ;  /* 0x0000a200ff067b82 */ /* 0x000ea20000000800 */
[--C-:B------:R-:W-:Y:S01]  /*2580*/  SHF.R.U32.HI R0, RZ, 0x2, R18.reuse ;  /* 0x00000002ff007819 */ /* 0x100fe20000011612 */
[----:B------:R-:W-:Y:S01]  /*2590*/  UIADD3 UR39, UR40, UR39, URZ ;  /* 0x0000002728277290 */ /* 0x000fe2000fffe03f */
[----:B01----:R-:W-:Y:S01]  /*25a0*/  SHF.R.U32.HI R5, RZ, 0x7, R18 ;  /* 0x00000007ff057819 */ /* 0x003fe20000011612 */
[----:B------:R-:W-:Y:S01]  /*25b0*/  IMAD.SHL.U32 R11, R153, 0x80, RZ ;  /* 0x00000080990b7824 */ /* 0x000fe200078e00ff */
[----:B------:R-:W-:Y:S01]  /*25c0*/  LOP3.LUT R3, R0, 0x7, RZ, 0xc0, !PT ;  /* 0x0000000700037812 */ /* 0x000fe200078ec0ff */
[----:B------:R-:W-:Y:S01]  /*25d0*/  USHF.R.U32.HI UR4, URZ, 0x1, UR39 ;  /* 0x000000013f047899 */ /* 0x000fe20008011627 */
[----:B------:R-:W-:Y:S01]  /*25e0*/  LOP3.LUT R4, R18, 0x60, RZ, 0xc0, !PT ;  /* 0x0000006012047812 */ /* 0x000fe200078ec0ff */
[----:B------:R-:W-:Y:S01]  /*25f0*/  ULDC UR8, c[0x0][0x284] ;  /* 0x0000a10000087ab9 */ /* 0x000fe20000000800 */
[----:B------:R-:W-:Y:S01]  /*2600*/  LOP3.LUT R0, R5, 0x1, RZ, 0xc0, !PT ;  /* 0x0000000105007812 */ /* 0x000fe200078ec0ff */
[----:B------:R-:W-:Y:S01]  /*2610*/  ULOP3.LUT UR4, UR4, 0x1, URZ, 0xc0, !UPT ;  /* 0x0000000104047892 */ /* 0x000fe2000f8ec03f */
[----:B------:R-:W-:Y:S01]  /*2620*/  SHF.R.U32.HI R8, RZ, 0x1, R4 ;  /* 0x00000001ff087819 */ /* 0x000fe20000011604 */
[----:B------:R-:W-:Y:S01]  /*2630*/  UISETP.GT.U32.AND UP1, UPT, UR39, 0x1, UPT ;  /* 0x000000012700788c */ /* 0x000fe2000bf24070 */
[----:B------:R-:W-:Y:S01]  /*2640*/  SHF.R.S32.HI R15, RZ, 0x1f, R23 ;  /* 0x0000001fff0f7819 */ /* 0x000fe20000011417 */
[----:B------:R-:W-:Y:S01]  /*2650*/  IMAD.SHL.U32 R4, R0, 0x40, RZ ;  /* 0x0000004000047824 */ /* 0x000fe200078e00ff */
[----:B------:R-:W-:Y:S01]  /*2660*/  IADD3 R5, RZ, -R8, -R3 ;  /* 0x80000008ff057210 */ /* 0x000fe20007ffe803 */
[----:B------:R-:W-:Y:S01]  /*2670*/  UISETP.NE.U32.AND UP0, UPT, UR4, 0x1, UPT ;  /* 0x000000010400788c */ /* 0x000fe2000bf05070 */
[----:B------:R-:W-:-:S02]  /*2680*/  ULDC.64 UR6, c[0x0][0x5d0] ;  /* 0x0001740000067ab9 */ /* 0x000fc40000000a00 */
[----:B------:R-:W-:Y:S01]  /*2690*/  LOP3.LUT R165, R4, 0x40, R3, 0xe2, !PT ;  /* 0x0000004004a57812 */ /* 0x000fe200078ee203 */
[----:B------:R-:W-:Y:S01]  /*26a0*/  IMAD R157, R0, -0x40, R5 ;  /* 0xffffffc0009d7824 */ /* 0x000fe200078e0205 */
[----:B------:R-:W-:Y:S01]  /*26b0*/  LOP3.LUT R3, R18, 0x3, RZ, 0xc0, !PT ;  /* 0x0000000312037812 */ /* 0x000fe200078ec0ff */
[----:B------:R-:W-:Y:S01]  /*26c0*/  IMAD.SHL.U32 R0, R152, 0x100, RZ ;  /* 0x0000010098007824 */ /* 0x000fe200078e00ff */
[----:B------:R-:W-:Y:S01]  /*26d0*/  UISETP.LT.U32.AND UP1, UPT, UR40, 0x2, UP1 ;  /* 0x000000022800788c */ /* 0x000fe20008f21070 */
[----:B--2---:R-:W-:Y:S01]  /*26e0*/  ISETP.GE.AND P0, PT, R11, R6, PT ;  /* 0x000000060b00720c */ /* 0x004fe20003f06270 */
[----:B------:R-:W-:Y:S01]  /*26f0*/  UISETP.GT.U32.AND UP0, UPT, UR40, 0x1, !UP0 ;  /* 0x000000012800788c */ /* 0x000fe2000c704070 */
[----:B------:R-:W-:Y:S01]  /*2700*/  IMAD R10, R3, -0x2, R6 ;  /* 0xfffffffe030a7824 */ /* 0x000fe200078e0206 */
[----:B------:R-:W-:Y:S01]  /*2710*/  SHF.L.U32 R6, R18, 0x1, RZ ;  /* 0x0000000112067819 */ /* 0x000fe200000006ff */
[----:B------:R-:W-:Y:S01]  /*2720*/  IMAD R4, R15, UR6, RZ ;  /* 0x000000060f047c24 */ /* 0x000fe2000f8e02ff */
[----:B------:R-:W-:Y:S01]  /*2730*/  ISETP.GE.OR P0, PT, R0, UR8, P0 ;  /* 0x0000000800007c0c */ /* 0x000fe20008706670 */
[----:B------:R-:W-:Y:S01]  /*2740*/  USEL UR5, URZ, 0x1, !UP1 ;  /* 0x000000013f057887 */ /* 0x000fe2000c800000 */
[----:B------:R-:W-:Y:S01]  /*2750*/  LOP3.LUT R6, R11, 0x6, R6, 0xf8, !PT ;  /* 0x000000060b067812 */ /* 0x000fe200078ef806 */
[----:B------:R-:W-:Y:S01]  /*2760*/  USEL UR4, URZ, 0x1, !UP0 ;  /* 0x000000013f047887 */ /* 0x000fe2000c000000 */
[----:B------:R-:W-:Y:S01]  /*2770*/  IMAD.WIDE R152, R152, 0x100, RZ ;  /* 0x0000010098987825 */ /* 0x000fe200078e02ff */
[----:B------:R-:W-:Y:S01]  /*2780*/  ULOP3.LUT UR39, UR39, 0x1, URZ, 0xc0, !UPT ;  /* 0x0000000127277892 */ /* 0x000fe2000f8ec03f */
[----:B------:R-:W-:Y:S01]  /*2790*/  SHF.R.S32.HI R7, RZ, 0x1f, R6 ;  /* 0x0000001fff077819 */ /* 0x000fe20000011406 */
[----:B------:R-:W-:Y:S01]  /*27a0*/  ULOP3.LUT UR38, UR4, UR38, UR5, 0x96, !UPT ;  /* 0x0000002604267292 */ /* 0x000fe2000f8e9605 */
[C---:B------:R-:W-:Y:S01]  /*27b0*/  IMAD R9, R23.reuse, UR7, R4 ;  /* 0x0000000717097c24 */ /* 0x040fe2000f8e0204 */
[----:B------:R-:W-:Y:S01]  /*27c0*/  IADD3 R157, -R0, UR8, R157 ;  /* 0x00000008009d7c10 */ /* 0x000fe2000fffe19d */
[----:B------:R-:W-:Y:S01]  /*27d0*/  IMAD.IADD R0, R10, 0x1, -R11 ;  /* 0x000000010a007824 */ /* 0x000fe200078e0a0b */
[----:B------:R-:W-:Y:S01]  /*27e0*/  LOP3.LUT R165, R152, R165, R8, 0xfe, !PT ;  /* 0x000000a598a57212 */ /* 0x000fe200078efe08 */
[----:B------:R-:W-:-:S04]  /*27f0*/  IMAD.WIDE.U32 R4, R23, UR6, R6 ;  /* 0x0000000617047c25 */ /* 0x000fc8000f8e0006 */
[----:B------:R-:W-:Y:S02]  /*2800*/  IMAD.IADD R9, R5, 0x1, R9 ;  /* 0x0000000105097824 */ /* 0x000fe400078e0209 */
[----:B------:R-:W-:Y:S02]  /*2810*/  IMAD.MOV.U32 R3, RZ, RZ, -0x1 ;  /* 0xffffffffff037424 */ /* 0x000fe400078e00ff */
[----:B------:R-:W-:Y:S01]  /*2820*/  IMAD.MOV.U32 R8, RZ, RZ, R4 ;  /* 0x000000ffff087224 */ /* 0x000fe200078e0004 */
[----:B------:R-:W-:Y:S06]  /*2830*/  @P0 BRA `(.L_x_32) ;  /* 0x0000008400700947 */ /* 0x000fec0003800000 */
[----:B------:R-:W0:Y:S01]  /*2840*/  LDC.64 R4, c[0x0][0x5c8] ;  /* 0x00017200ff047b82 */ /* 0x000e220000000a00 */
[----:B-----5:R-:W-:Y:S01]  /*2850*/  FSETP.NEU.AND P1, PT, R155, RZ, PT ;  /* 0x000000ff9b00720b */ /* 0x020fe20003f2d000 */
[----:B------:R-:W-:Y:S01]  /*2860*/  BSSY B0, `(.L_x_32) ;  /* 0x0000859000007945 */ /* 0x000fe20003800000 */
[----:B------:R-:W-:-:S04]  /*2870*/  ISETP.GT.AND P2, PT, R157, RZ, PT ;  /* 0x000000ff9d00720c */ /* 0x000fc80003f44270 */
[----:B------:R-:W-:Y:S01]  /*2880*/  ISETP.GT.AND P0, PT, R0, RZ, P2 ;  /* 0x000000ff0000720c */ /* 0x000fe20001704270 */
[-C--:B0-----:R-:W-:Y:S02]  /*2890*/  IMAD R10, R153, R4.reuse, RZ ;  /* 0x00000004990a7224 */ /* 0x081fe400078e02ff */
[----:B------:R-:W-:-:S04]  /*28a0*/  IMAD.WIDE.U32 R166, R165, R4, R8 ;  /* 0x00000004a5a67225 */ /* 0x000fc800078e0008 */
[----:B------:R-:W-:-:S04]  /*28b0*/  IMAD R9, R165, R5, R10 ;  /* 0x00000005a5097224 */ /* 0x000fc800078e020a */
[----:B------:R-:W-:Y:S01]  /*28c0*/  IMAD.IADD R171, R167, 0x1, R9 ;  /* 0x00000001a7ab7824 */ /* 0x000fe200078e0209 */
[----:B------:R-:W-:Y:S06]  /*28d0*/  @!P1 BRA `(.L_x_33) ;  /* 0x0000006000209947 */ /* 0x000fec0003800000 */
[----:B------:R-:W0:Y:S01]  /*28e0*/  LDC.64 R10, c[0x0][0x5b8] ;  /* 0x00016e00ff0a7b82 */ /* 0x000e220000000a00 */
[----:B------:R-:W-:-:S07]  /*28f0*/  ULDC.64 UR4, c[0x0][0x5c0] ;  /* 0x0001700000047ab9 */ /* 0x000fce0000000a00 */
[----:B------:R-:W1:Y:S08]  /*2900*/  LDC.64 R12, c[0x0][0x5b0] ;  /* 0x00016c00ff0c7b82 */ /* 0x000e700000000a00 */
[----:B------:R-:W2:Y:S01]  /*2910*/  LDC.64 R8, c[0x0][0x5a8] ;  /* 0x00016a00ff087b82 */ /* 0x000ea20000000a00 */
[----:B0-----:R-:W-:-:S04]  /*2920*/  IMAD R14, R15, R10, RZ ;  /* 0x0000000a0f0e7224 */ /* 0x001fc800078e02ff */
[C---:B------:R-:W-:Y:S02]  /*2930*/  IMAD R11, R23.reuse, R11, R14 ;  /* 0x0000000b170b7224 */ /* 0x040fe400078e020e */
[----:B------:R-:W-:-:S04]  /*2940*/  IMAD.WIDE.U32 R14, R23, R10, R6 ;  /* 0x0000000a170e7225 */ /* 0x000fc800078e0006 */
[----:B-1----:R-:W-:Y:S02]  /*2950*/  IMAD R20, R153, R12, RZ ;  /* 0x0000000c99147224 */ /* 0x002fe400078e02ff */
[----:B------:R-:W-:Y:S02]  /*2960*/  IMAD.IADD R21, R15, 0x1, R11 ;  /* 0x000000010f157824 */ /* 0x000fe400078e020b */
[----:B------:R-:W-:Y:S02]  /*2970*/  IMAD R169, R165, R13, R20 ;  /* 0x0000000da5a97224 */ /* 0x000fe400078e0214 */
[----:B------:R-:W-:-:S04]  /*2980*/  IMAD.MOV.U32 R20, RZ, RZ, R14 ;  /* 0x000000ffff147224 */ /* 0x000fc800078e000e */
[----:B------:R-:W-:-:S04]  /*2990*/  IMAD.WIDE.U32 R158, R165, R12, R20 ;  /* 0x0000000ca59e7225 */ /* 0x000fc800078e0014 */
[----:B------:R-:W-:Y:S01]  /*29a0*/  IMAD.IADD R159, R159, 0x1, R169 ;  /* 0x000000019f9f7824 */ /* 0x000fe200078e02a9 */
[----:B--2---:R-:W-:-:S04]  /*29b0*/  LEA R160, P1, R158, R8, 0x1 ;  /* 0x000000089ea07211 */ /* 0x004fc800078208ff */
[----:B------:R-:W-:-:S05]  /*29c0*/  LEA.HI.X R161, R158, R9, R159, 0x1, P1 ;  /* 0x000000099ea17211 */ /* 0x000fca00008f0c9f */
[----:B------:R-:W2:Y:S01]  /*29d0*/  @P0 LDG.E.LTC128B.U16 R167, desc[UR36][R160.64] ;  /* 0x00000024a0a70981 */ /* 0x000ea2000c1e1520 */
[----:B------:R-:W-:Y:S01]  /*29e0*/  IMAD.WIDE.U32 R162, R165, R12, R6 ;  /* 0x0000000ca5a27225 */ /* 0x000fe200078e0006 */
[----:B------:R-:W-:Y:S01]  /*29f0*/  ISETP.GT.AND P3, PT, R0, 0x1, P2 ;  /* 0x000000010000780c */ /* 0x000fe20001764270 */
[----:B------:R-:W-:Y:S03]  /*2a00*/  BSSY B1, `(.L_x_34) ;  /* 0x0000013000017945 */ /* 0x000fe60003800000 */
[----:B------:R-:W-:-:S03]  /*2a10*/  IADD3 R163, R169, R163, RZ ;  /* 0x000000a3a9a37210 */ /* 0x000fc60007ffe0ff */
[----:B------:R-:W-:-:S04]  /*2a20*/  IMAD.WIDE.U32 R162, R23, R10, R162 ;  /* 0x0000000a17a27225 */ /* 0x000fc800078e00a2 */
[----:B--2---:R-:W-:-:S04]  /*2a30*/  IMAD.U32 R158, R167, 0x10000, RZ ;  /* 0x00010000a79e7824 */ /* 0x004fc800078e00ff */
[----:B------:R-:W-:Y:S01]  /*2a40*/  FMUL R159, R158, R155 ;  /* 0x0000009b9e9f7220 */ /* 0x000fe20000400000 */
[----:B------:R-:W-:-:S03]  /*2a50*/  LEA R158, P1, R166, UR4, 0x1 ;  /* 0x00000004a69e7c11 */ /* 0x000fc6000f8208ff */
[----:B------:R-:W-:Y:S01]  /*2a60*/  FFMA R159, R88, R154, R159 ;  /* 0x0000009a589f7223 */ /* 0x000fe2000000009f */
[----:B------:R-:W-:-:S04]  /*2a70*/  IMAD.IADD R88, R11, 0x1, R163 ;  /* 0x000000010b587824 */ /* 0x000fc800078e02a3 */
[----:B------:R-:W-:Y:S02]  /*2a80*/  F2FP.BF16.F32.PACK_AB R161, RZ, R159 ;  /* 0x0000009fffa1723e */ /* 0x000fe400000010ff */
[----:B------:R-:W-:Y:S02]  /*2a90*/  LEA.HI.X R159, R166, UR5, R171, 0x1, P1 ;  /* 0x00000005a69f7c11 */ /* 0x000fe400088f0cab */
[----:B------:R-:W-:Y:S02]  /*2aa0*/  PRMT R163, R161, 0x7610, R163 ;  /* 0x00007610a1a37816 */ /* 0x000fe400000000a3 */
[----:B------:R-:W-:-:S03]  /*2ab0*/  LEA R160, P1, R162, R8, 0x1 ;  /* 0x00000008a2a07211 */ /* 0x000fc600078208ff */
[----:B------:R0:W-:Y:S01]  /*2ac0*/  @P0 STG.E.U16 desc[UR36][R158.64], R163 ;  /* 0x000000a39e000986 */ /* 0x0001e2000c101524 */
[--C-:B------:R-:W-:Y:S01]  /*2ad0*/  LEA.HI.X R161, R162, R9, R88.reuse, 0x1, P1 ;  /* 0x00000009a2a17211 */ /* 0x100fe200008f0c58 */
[C---:B------:R-:W-:Y:S01]  /*2ae0*/  IMAD.SHL.U32 R162, R12.reuse, 0x8, RZ ;  /* 0x000000080ca27824 */ /* 0x040fe200078e00ff */
[----:B------:R-:W-:Y:S02]  /*2af0*/  PRMT R88, R167, 0x7610, R88 ;  /* 0x00007610a7587816 */ /* 0x000fe40000000058 */
[----:B0-----:R-:W-:Y:S01]  /*2b00*/  SHF.L.U64.HI R163, R12, 0x3, R13 ;  /* 0x000000030ca37819 */ /* 0x001fe2000001020d */
[----:B------:R-:W-:Y:S06]  /*2b10*/  @!P3 BRA `(.L_x_35) ;  /* 0x000000000004b947 */ /* 0x000fec0003800000 */
[----:B------:R0:W5:Y:S02]  /*2b20*/  LDG.E.LTC128B.U16 R88, desc[UR36][R160.64+0x2] ;  /* 0x00000224a0587981 */ /* 0x000164000c1e1520 */
.L_x_35:
[----:B------:R-:W-:Y:S05]  /*2b30*/  BSYNC B1 ;  /* 0x0000000000017941 */ /* 0x000fea0003800000 */
.L_x_34:
[----:B-----5:R-:W-:Y:S01]  /*2b40*/  IMAD.U32 R168, R88, 0x10000, RZ ;  /* 0x0001000058a87824 */ /* 0x020fe200078e00ff */
[----:B------:R-:W-:Y:S01]  /*2b50*/  ISETP.GT.AND P0, PT, R157, 0x8, PT ;  /* 0x000000089d00780c */ /* 0x000fe20003f04270 */
[----:B------:R-:W-:-:S04]  /*2b60*/  IMAD.WIDE.U32 R166, R165, R12, R162 ;  /* 0x0000000ca5a67225 */ /* 0x000fc800078e00a2 */
[----:B------:R-:W-:Y:S01]  /*2b70*/  FMUL R168, R168, R155 ;  /* 0x0000009ba8a87220 */ /* 0x000fe20000400000 */
[----:B------:R-:W-:Y:S01]  /*2b80*/  ISETP.GT.AND P1, PT, R0, RZ, P0 ;  /* 0x000000ff0000720c */ /* 0x000fe20000724270 */
[----:B------:R-:W-:Y:S02]  /*2b90*/  IMAD.IADD R169, R169, 0x1, R167 ;  /* 0x00000001a9a97824 */ /* 0x000fe400078e02a7 */
[----:B------:R-:W-:Y:S01]  /*2ba0*/  FFMA R168, R89, R154, R168 ;  /* 0x0000009a59a87223 */ /* 0x000fe200000000a8 */
[----:B------:R-:W-:-:S04]  /*2bb0*/  IADD3 R89, P4, R14, R166, RZ ;  /* 0x000000a60e597210 */ /* 0x000fc80007f9e0ff */
[----:B------:R-:W-:Y:S01]  /*2bc0*/  F2FP.BF16.F32.PACK_AB R168, RZ, R168 ;  /* 0x000000a8ffa8723e */ /* 0x000fe200000010ff */
[----:B------:R-:W-:Y:S01]  /*2bd0*/  IMAD.X R172, R169, 0x1, R21, P4 ;  /* 0x00000001a9ac7824 */ /* 0x000fe200020e0615 */
[C---:B------:R-:W-:Y:S02]  /*2be0*/  LEA R170, P4, R89.reuse, R8, 0x1 ;  /* 0x0000000859aa7211 */ /* 0x040fe400078808ff */
[----:B------:R-:W-:Y:S02]  /*2bf0*/  PRMT R167, R168, 0x7610, R167 ;  /* 0x00007610a8a77816 */ /* 0x000fe400000000a7 */
[----:B------:R-:W-:Y:S02]  /*2c00*/  PRMT R168, R88, 0x7610, R168 ;  /* 0x0000761058a87816 */ /* 0x000fe400000000a8 */
[----:B------:R-:W-:Y:S01]  /*2c10*/  LEA.HI.X R171, R89, R9, R172, 0x1, P4 ;  /* 0x0000000959ab7211 */ /* 0x000fe200020f0cac */
[----:B------:R1:W-:Y:S04]  /*2c20*/  @P3 STG.E.U16 desc[UR36][R158.64+0x2], R167 ;  /* 0x000002a79e003986 */ /* 0x0003e8000c101524 */
[----:B------:R2:W3:Y:S01]  /*2c30*/  @P1 LDG.E.LTC128B.U16 R168, desc[UR36][R170.64] ;  /* 0x00000024aaa81981 */ /* 0x0004e2000c1e1520 */
[----:B------:R-:W-:Y:S01]  /*2c40*/  IADD3 R166, P3, R6, R166, RZ ;  /* 0x000000a606a67210 */ /* 0x000fe20007f7e0ff */
[----:B------:R-:W-:Y:S04]  /*2c50*/  BSSY B1, `(.L_x_36) ;  /* 0x0000012000017945 */ /* 0x000fe80003800000 */
[----:B-1----:R-:W-:-:S02]  /*2c60*/  IMAD.X R167, R7, 0x1, R169, P3 ;  /* 0x0000000107a77824 */ /* 0x002fc400018e06a9 */
[----:B------:R-:W-:Y:S02]  /*2c70*/  IMAD.SHL.U32 R169, R4, 0x10, RZ ;  /* 0x0000001004a97824 */ /* 0x000fe400078e00ff */
[----:B------:R-:W-:-:S03]  /*2c80*/  IMAD.WIDE.U32 R166, R23, R10, R166 ;  /* 0x0000000a17a67225 */ /* 0x000fc600078e00a6 */
[----:B--2---:R-:W-:Y:S01]  /*2c90*/  IADD3 R170, P3, R169, R158, RZ ;  /* 0x0000009ea9aa7210 */ /* 0x004fe20007f7e0ff */
[----:B------:R-:W-:Y:S01]  /*2ca0*/  IMAD.IADD R172, R11, 0x1, R167 ;  /* 0x000000010bac7824 */ /* 0x000fe200078e02a7 */
[----:B------:R-:W-:-:S05]  /*2cb0*/  SHF.L.U64.HI R167, R4, 0x4, R5 ;  /* 0x0000000404a77819 */ /* 0x000fca0000010205 */
[----:B------:R-:W-:Y:S02]  /*2cc0*/  IMAD.X R171, R167, 0x1, R159, P3 ;  /* 0x00000001a7ab7824 */ /* 0x000fe400018e069f */
[----:B---3--:R-:W-:-:S04]  /*2cd0*/  IMAD.U32 R88, R168, 0x10000, RZ ;  /* 0x00010000a8587824 */ /* 0x008fc800078e00ff */
[----:B------:R-:W-:Y:S01]  /*2ce0*/  FMUL R89, R88, R155 ;  /* 0x0000009b58597220 */ /* 0x000fe20000400000 */
[----:B------:R-:W-:-:S03]  /*2cf0*/  LEA R88, P4, R166, R8, 0x1 ;  /* 0x00000008a6587211 */ /* 0x000fc600078808ff */
[----:B------:R-:W-:Y:S01]  /*2d00*/  FFMA R90, R90, R154, R89 ;  /* 0x0000009a5a5a7223 */ /* 0x000fe20000000059 */
[----:B------:R-:W-:Y:S02]  /*2d10*/  LEA.HI.X R89, R166, R9, R172, 0x1, P4 ;  /* 0x00000009a6597211 */ /* 0x000fe400020f0cac */
[----:B------:R-:W-:Y:S02]  /*2d20*/  ISETP.GT.AND P4, PT, R0, 0x1, P0 ;  /* 0x000000010000780c */ /* 0x000fe40000784270 */
[----:B------:R-:W-:-:S05]  /*2d30*/  F2FP.BF16.F32.PACK_AB R90, RZ, R90 ;  /* 0x0000005aff5a723e */ /* 0x000fca00000010ff */
[----:B------:R1:W-:Y:S06]  /*2d40*/  @P1 STG.E.U16 desc[UR36][R170.64], R90 ;  /* 0x0000005aaa001986 */ /* 0x0003ec000c101524 */
[----:B------:R-:W-:Y:S05]  /*2d50*/  @!P4 BRA `(.L_x_37) ;  /* 0x000000000004c947 */ /* 0x000fea0003800000 */
[----:B------:R2:W5:Y:S02]  /*2d60*/  LDG.E.LTC128B.U16 R168, desc[UR36][R88.64+0x2] ;  /* 0x0000022458a87981 */ /* 0x000564000c1e1520 */
.L_x_37:
[----:B------:R-:W-:Y:S05]  /*2d70*/  BSYNC B1 ;  /* 0x0000000000017941 */ /* 0x000fea0003800000 */
.L_x_36:
[----:B-1---5:R-:W-:Y:S01]  /*2d80*/  SHF.L.U32 R90, R168, 0x10, RZ ;  /* 0x00000010a85a7819 */ /* 0x022fe200000006ff */
[----:B------:R-:W-:Y:S01]  /*2d90*/  BSSY B1, `(.L_x_38) ;  /* 0x000000b000017945 */ /* 0x000fe20003800000 */
[----:B------:R-:W-:-:S03]  /*2da0*/  ISETP.GT.AND P1, PT, R0, 0x8, P2 ;  /* 0x000000080000780c */ /* 0x000fc60001724270 */
[----:B------:R-:W-:-:S04]  /*2db0*/  FMUL R90, R90, R155 ;  /* 0x0000009b5a5a7220 */ /* 0x000fc80000400000 */
[----:B------:R-:W-:Y:S01]  /*2dc0*/  FFMA R90, R91, R154, R90 ;  /* 0x0000009a5b5a7223 */ /* 0x000fe2000000005a */
[----:B------:R-:W-:-:S04]  /*2dd0*/  @P4 IMAD.MOV.U32 R91, RZ, RZ, R171 ;  /* 0x000000ffff5b4224 */ /* 0x000fc800078e00ab */
[----:B------:R-:W-:-:S04]  /*2de0*/  F2FP.BF16.F32.PACK_AB R90, RZ, R90 ;  /* 0x0000005aff5a723e */ /* 0x000fc800000010ff */
[----:B------:R-:W-:Y:S01]  /*2df0*/  PRMT R166, R90, 0x7610, R166 ;  /* 0x000076105aa67816 */ /* 0x000fe200000000a6 */
[----:B------:R-:W-:-:S05]  /*2e00*/  @P4 IMAD.MOV.U32 R90, RZ, RZ, R170 ;  /* 0x000000ffff5a4224 */ /* 0x000fca00078e00aa */
[----:B------:R1:W-:Y:S01]  /*2e10*/  @P4 STG.E.U16 desc[UR36][R90.64+0x2], R166 ;  /* 0x000002a65a004986 */ /* 0x0003e2000c101524 */
[----:B------:R-:W-:Y:S05]  /*2e20*/  @!P1 BRA `(.L_x_39) ;  /* 0x0000000000049947 */ /* 0x000fea0003800000 */
[----:B------:R3:W5:Y:S02]  /*2e30*/  LDG.E.LTC128B.U16 R168, desc[UR36][R160.64+0x10] ;  /* 0x00001024a0a87981 */ /* 0x000764000c1e1520 */
.L_x_39:
[----:B------:R-:W-:Y:S05]  /*2e40*/  BSYNC B1 ;  /* 0x0000000000017941 */ /* 0x000fea0003800000 */
.L_x_38:
[----:B-1---5:R-:W-:Y:S01]  /*2e50*/  IMAD.U32 R90, R168, 0x10000, RZ ;  /* 0x00010000a85a7824 */ /* 0x022fe200078e00ff */
[----:B------:R-:W-:Y:S01]  /*2e60*/  ISETP.GT.AND P3, PT, R0, 0x9, P2 ;  /* 0x000000090000780c */ /* 0x000fe20001764270 */
[----:B------:R-:W-:Y:S02]  /*2e70*/  BSSY B1, `(.L_x_40) ;  /* 0x000000a000017945 */ /* 0x000fe40003800000 */
[----:B------:R-:W-:Y:S01]  /*2e80*/  FMUL R91, R90, R155 ;  /* 0x0000009b5a5b7220 */ /* 0x000fe20000400000 */
[----:B------:R-:W-:-:S03]  /*2e90*/  @P1 IMAD.MOV.U32 R90, RZ, RZ, R158 ;  /* 0x000000ffff5a1224 */ /* 0x000fc600078e009e */
[----:B------:R-:W-:-:S05]  /*2ea0*/  FFMA R91, R92, R154, R91 ;  /* 0x0000009a5c5b7223 */ /* 0x000fca000000005b */
[----:B------:R-:W-:-:S04]  /*2eb0*/  F2FP.BF16.F32.PACK_AB R91, RZ, R91 ;  /* 0x0000005bff5b723e */ /* 0x000fc800000010ff */
[----:B------:R-:W-:Y:S01]  /*2ec0*/  PRMT R92, R91, 0x7610, R92 ;  /* 0x000076105b5c7816 */ /* 0x000fe2000000005c */
[----:B------:R-:W-:-:S05]  /*2ed0*/  @P1 IMAD.MOV.U32 R91, RZ, RZ, R159 ;  /* 0x000000ffff5b1224 */ /* 0x000fca00078e009f */
[----:B------:R1:W-:Y:S01]  /*2ee0*/  @P1 STG.E.U16 desc[UR36][R90.64+0x10], R92 ;  /* 0x0000105c5a001986 */ /* 0x0003e2000c101524 */
[----:B------:R-:W-:Y:S05]  /*2ef0*/  @!P3 BRA `(.L_x_41) ;  /* 0x000000000004b947 */ /* 0x000fea0003800000 */
[----:B------:R4:W5:Y:S02]  /*2f00*/  LDG.E.LTC128B.U16 R168, desc[UR36][R160.64+0x12] ;  /* 0x00001224a0a87981 */ /* 0x000964000c1e1520 */
.L_x_41:
[----:B------:R-:W-:Y:S05]  /*2f10*/  BSYNC B1 ;  /* 0x0000000000017941 */ /* 0x000fea0003800000 */
.L_x_40:
[----:B-1---5:R-:W-:Y:S01]  /*2f20*/  IMAD.U32 R90, R168, 0x10000, RZ ;  /* 0x00010000a85a7824 */ /* 0x022fe200078e00ff */
[----:B------:R-:W-:Y:S01]  /*2f30*/  ISETP.GT.AND P1, PT, R0, 0x8, P0 ;  /* 0x000000080000780c */ /* 0x000fe20000724270 */
[----:B------:R-:W-:Y:S01]  /*2f40*/  @P3 IMAD.MOV.U32 R91, RZ, RZ, R159 ;  /* 0x000000ffff5b3224 */ /* 0x000fe200078e009f */
[----:B------:R-:W-:Y:S01]  /*2f50*/  BSSY B1, `(.L_x_42) ;  /* 0x0000009000017945 */ /* 0x000fe20003800000 */
[----:B------:R-:W-:-:S04]  /*2f60*/  FMUL R90, R90, R155 ;  /* 0x0000009b5a5a7220 */ /* 0x000fc80000400000 */
[----:B------:R-:W-:-:S05]  /*2f70*/  FFMA R90, R93, R154, R90 ;  /* 0x0000009a5d5a7223 */ /* 0x000fca000000005a */
[----:B------:R-:W-:-:S04]  /*2f80*/  F2FP.BF16.F32.PACK_AB R90, RZ, R90 ;  /* 0x0000005aff5a723e */ /* 0x000fc800000010ff */
[----:B------:R-:W-:Y:S01]  /*2f90*/  PRMT R92, R90, 0x7610, R92 ;  /* 0x000076105a5c7816 */ /* 0x000fe2000000005c */
[----:B------:R-:W-:-:S05]  /*2fa0*/  @P3 IMAD.MOV.U32 R90, RZ, RZ, R158 ;  /* 0x000000ffff5a3224 */ /* 0x000fca00078e009e */
[----:B------:R1:W-:Y:S01]  /*2fb0*/  @P3 STG.E.U16 desc[UR36][R90.64+0x12], R92 ;  /* 0x0000125c5a003986 */ /* 0x0003e2000c101524 */
[----:B------:R-:W-:Y:S05]  /*2fc0*/  @!P1 BRA `(.L_x_43) ;  /* 0x0000000000049947 */ /* 0x000fea0003800000 */
[----:B------:R0:W5:Y:S02]  /*2fd0*/  LDG.E.LTC128B.U16 R168, desc[UR36][R88.64+0x10] ;  /* 0x0000102458a87981 */ /* 0x000164000c1e1520 */
.L_x_43:
[----:B------:R-:W-:Y:S05]  /*2fe0*/  BSYNC B1 ;  /* 0x0000000000017941 */ /* 0x000fea0003800000 */
.L_x_42:
[----:B-1---5:R-:W-:Y:S01]  /*2ff0*/  IMAD.U32 R90, R168, 0x10000, RZ ;  /* 0x00010000a85a7824 */ /* 0x022fe200078e00ff */
[----:B------:R-:W-:Y:S01]  /*3000*/  ISETP.GT.AND P3, PT, R0, 0x9, P0 ;  /* 0x000000090000780c */ /* 0x000fe20000764270 */
[----:B------:R-:W-:Y:S02]  /*3010*/  BSSY B1, `(.L_x_44) ;  /* 0x000000a000017945 */ /* 0x000fe40003800000 */
[----:B------:R-:W-:Y:S01]  /*3020*/  FMUL R91, R90, R155 ;  /* 0x0000009b5a5b7220 */ /* 0x000fe20000400000 */
[----:B------:R-:W-:-:S03]  /*3030*/  @P1 IMAD.MOV.U32 R90, RZ, RZ, R170 ;  /* 0x000000ffff5a1224 */ /* 0x000fc600078e00aa */
[----:B------:R-:W-:-:S05]  /*3040*/  FFMA R91, R94, R154, R91 ;  /* 0x0000009a5e5b7223 */ /* 0x000fca000000005b */
[----:B------:R-:W-:-:S04]  /*3050*/  F2FP.BF16.F32.PACK_AB R91, RZ, R91 ;  /* 0x0000005bff5b723e */ /* 0x000fc800000010ff */
[----:B------:R-:W-:Y:S02]  /*3060*/  PRMT R92, R91, 0x7610, R92 ;  /* 0x000076105b5c7816 */ /* 0x000fe4000000005c */
[----:B------:R-:W-:-:S05]  /*3070*/  @P1 MOV R91, R171 ;  /* 0x000000ab005b1202 */ /* 0x000fca0000000f00 */
[----:B------:R1:W-:Y:S01]  /*3080*/  @P1 STG.E.U16 desc[UR36][R90.64+0x10], R92 ;  /* 0x0000105c5a001986 */ /* 0x0003e2000c101524 */
[----:B------:R-:W-:Y:S05]  /*3090*/  @!P3 BRA `(.L_x_45) ;  /* 0x000000000004b947 */ /* 0x000fea0003800000 */
[----:B------:R0:W5:Y:S02]  /*30a0*/  LDG.E.LTC128B.U16 R168, desc[UR36][R88.64+0x12] ;  /* 0x0000122458a87981 */ /* 0x000164000c1e1520 */
.L_x_45:
[----:B------:R-:W-:Y:S05]  /*30b0*/  BSYNC B1 ;  /* 0x0000000000017941 */ /* 0x000fea0003800000 */
.L_x_44:
        /* <DEDUP_REMOVED lines=12> */
.L_x_47:
[----:B------:R-:W-:Y:S05]  /*3180*/  BSYNC B1 ;  /* 0x0000000000017941 */ /* 0x000fea0003800000 */
.L_x_46:
        /* <DEDUP_REMOVED lines=12> */
.L_x_49:
[----:B------:R-:W-:Y:S05]  /*3250*/  BSYNC B1 ;  /* 0x0000000000017941 */ /* 0x000fea0003800000 */
.L_x_48:
        /* <DEDUP_REMOVED lines=12> */
.L_x_51:
[----:B------:R-:W-:Y:S05]  /*3320*/  BSYNC B1 ;  /* 0x0000000000017941 */ /* 0x000fea0003800000 */
.L_x_50:
[----:B-1---5:R-:W-:Y:S01]  /*3330*/  IMAD.U32 R90, R168, 0x10000, RZ ;  /* 0x00010000a85a7824 */ /* 0x022fe200078e00ff */
[----:B------:R-:W-:Y:S01]  /*3340*/  ISETP.GT.AND P3, PT, R0, 0x11, P0 ;  /* 0x000000110000780c */ /* 0x000fe20000764270 */
[----:B------:R-:W-:Y:S02]  /*3350*/  BSSY B1, `(.L_x_52) ;  /* 0x000000a000017945 */ /* 0x000fe40003800000 */
[----:B------:R-:W-:Y:S01]  /*3360*/  FMUL R91, R90, R155 ;  /* 0x0000009b5a5b7220 */ /* 0x000fe20000400000 */
[----:B------:R-:W-:-:S03]  /*3370*/  @P1 MOV R90, R170 ;  /* 0x000000aa005a1202 */ /* 0x000fc60000000f00 */
[----:B------:R-:W-:-:S05]  /*3380*/  FFMA R91, R98, R154, R91 ;  /* 0x0000009a625b7223 */ /* 0x000fca000000005b */
[----:B------:R-:W-:-:S04]  /*3390*/  F2FP.BF16.F32.PACK_AB R91, RZ, R91 ;  /* 0x0000005bff5b723e */ /* 0x000fc800000010ff */
[----:B------:R-:W-:Y:S01]  /*33a0*/  PRMT R92, R91, 0x7610, R92 ;  /* 0x000076105b5c7816 */ /* 0x000fe2000000005c */
[----:B------:R-:W-:-:S05]  /*33b0*/  @P1 IMAD.MOV.U32 R91, RZ, RZ, R171 ;  /* 0x000000ffff5b1224 */ /* 0x000fca00078e00ab */
[----:B------:R1:W-:Y:S01]  /*33c0*/  @P1 STG.E.U16 desc[UR36][R90.64+0x20], R92 ;  /* 0x0000205c5a001986 */ /* 0x0003e2000c101524 */
[----:B------:R-:W-:Y:S05]  /*33d0*/  @!P3 BRA `(.L_x_53) ;  /* 0x000000000004b947 */ /* 0x000fea0003800000 */
[----:B------:R0:W5:Y:S02]  /*33e0*/  LDG.E.LTC128B.U16 R168, desc[UR36][R88.64+0x22] ;  /* 0x0000222458a87981 */ /* 0x000164000c1e1520 */
.L_x_53:
[----:B------:R-:W-:Y:S05]  /*33f0*/  BSYNC B1 ;  /* 0x0000000000017941 */ /* 0x000fea0003800000 */
.L_x_52:
        /* <DEDUP_REMOVED lines=12> */
.L_x_55:
[----:B------:R-:W-:Y:S05]  /*34c0*/  BSYNC B1 ;  /* 0x0000000000017941 */ /* 0x000fea0003800000 */
.L_x_54:
        /* <DEDUP_REMOVED lines=12> */
.L_x_57:
[----:B------:R-:W-:Y:S05]  /*3590*/  BSYNC B1 ;  /* 0x0000000000017941 */ /* 0x000fea0003800000 */
.L_x_56:
        /* <DEDUP_REMOVED lines=12> */
.L_x_59:
[----:B------:R-:W-:Y:S05]  /*3660*/  BSYNC B1 ;  /* 0x0000000000017941 */ /* 0x000fea0003800000 */
.L_x_58:
[----:B-1---5:R-:W-:Y:S01]  /*3670*/  SHF.L.U32 R90, R168, 0x10, RZ ;  /* 0x00000010a85a7819 */ /* 0x022fe200000006ff */
[----:B------:R-:W-:Y:S01]  /*3680*/  BSSY B1, `(.L_x_60) ;  /* 0x000000b000017945 */ /* 0x000fe20003800000 */
[----:B------:R-:W-:-:S03]  /*3690*/  ISETP.GT.AND P3, PT, R0, 0x19, P0 ;  /* 0x000000190000780c */ /* 0x000fc60000764270 */
        /* <DEDUP_REMOVED lines=9> */
.L_x_61:
[----:B------:R-:W-:Y:S05]  /*3730*/  BSYNC B1 ;  /* 0x0000000000017941 */ /* 0x000fea0003800000 */
.L_x_60:
        /* <DEDUP_REMOVED lines=12> */
.L_x_63:
[----:B------:R-:W-:Y:S05]  /*3800*/  BSYNC B1 ;  /* 0x0000000000017941 */ /* 0x000fea0003800000 */
.L_x_62:
        /* <DEDUP_REMOVED lines=12> */
.L_x_65:
[----:B------:R-:W-:Y:S05]  /*38d0*/  BSYNC B1 ;  /* 0x0000000000017941 */ /* 0x000fea0003800000 */
.L_x_64:
[----:B-1---5:R-:W-:Y:S01]  /*38e0*/  IMAD.U32 R90, R168, 0x10000, RZ ;  /* 0x00010000a85a7824 */ /* 0x022fe200078e00ff */
[----:B------:R-:W-:Y:S01]  /*38f0*/  @P3 MOV R91, R159 ;  /* 0x0000009f005b3202 */ /* 0x000fe20000000f00 */
[----:B------:R-:W-:Y:S01]  /*3900*/  BSSY B1, `(.L_x_66) ;  /* 0x000000a000017945 */ /* 0x000fe20003800000 */
[----:B------:R-:W-:Y:S01]  /*3910*/  ISETP.GT.AND P1, PT, R0, 0x20, P0 ;  /* 0x000000200000780c */ /* 0x000fe20000724270 */
        /* <DEDUP_REMOVED lines=8> */
.L_x_67:
[----:B------:R-:W-:Y:S05]  /*39a0*/  BSYNC B1 ;  /* 0x0000000000017941 */ /* 0x000fea0003800000 */
.L_x_66:
        /* <DEDUP_REMOVED lines=12> */
.L_x_69:
[----:B------:R-:W-:Y:S05]  /*3a70*/  BSYNC B1 ;  /* 0x0000000000017941 */ /* 0x000fea0003800000 */
.L_x_68:
        /* <DEDUP_REMOVED lines=12> */
.L_x_71:
[----:B------:R-:W-:Y:S05]  /*3b40*/  BSYNC B1 ;  /* 0x0000000000017941 */ /* 0x000fea0003800000 */
.L_x_70:
        /* <DEDUP_REMOVED lines=12> */
.L_x_73:
[----:B------:R-:W-:Y:S05]  /*3c10*/  BSYNC B1 ;  /* 0x0000000000017941 */ /* 0x000fea0003800000 */
.L_x_72:
[----:B-1---5:R-:W-:Y:S01]  /*3c20*/  IMAD.U32 R90, R168, 0x10000, RZ ;  /* 0x00010000a85a7824 */ /* 0x022fe200078e00ff */
[----:B------:R-:W-:Y:S01]  /*3c30*/  ISETP.GT.AND P1, PT, R0, 0x28, P0 ;  /* 0x000000280000780c */ /* 0x000fe20000724270 */
[----:B------:R-:W-:Y:S01]  /*3c40*/  @P3 IMAD.MOV.U32 R91, RZ, RZ, R159 ;  /* 0x000000ffff5b3224 */ /* 0x000fe200078e009f */
[----:B------:R-:W-:Y:S01]  /*3c50*/  BSSY B1, `(.L_x_74) ;  /* 0x0000009000017945 */ /* 0x000fe20003800000 */
[----:B------:R-:W-:-:S04]  /*3c60*/  FMUL R90, R90, R155 ;  /* 0x0000009b5a5a7220 */ /* 0x000fc80000400000 */
[----:B------:R-:W-:-:S05]  /*3c70*/  FFMA R90, R109, R154, R90 ;  /* 0x0000009a6d5a7223 */ /* 0x000fca000000005a */
[----:B------:R-:W-:-:S04]  /*3c80*/  F2FP.BF16.F32.PACK_AB R90, RZ, R90 ;  /* 0x0000005aff5a723e */ /* 0x000fc800000010ff */
[----:B------:R-:W-:Y:S02]  /*3c90*/  PRMT R92, R90, 0x7610, R92 ;  /* 0x000076105a5c7816 */ /* 0x000fe4000000005c */
[----:B------:R-:W-:-:S05]  /*3ca0*/  @P3 MOV R90, R158 ;  /* 0x0000009e005a3202 */ /* 0x000fca0000000f00 */
[----:B------:R1:W-:Y:S01]  /*3cb0*/  @P3 STG.E.U16 desc[UR36][R90.64+0x52], R92 ;  /* 0x0000525c5a003986 */ /* 0x0003e2000c101524 */
[----:B------:R-:W-:Y:S05]  /*3cc0*/  @!P1 BRA `(.L_x_75) ;  /* 0x0000000000049947 */ /* 0x000fea0003800000 */
[----:B------:R0:W5:Y:S02]  /*3cd0*/  LDG.E.LTC128B.U16 R168, desc[UR36][R88.64+0x50] ;  /* 0x0000502458a87981 */ /* 0x000164000c1e1520 */
.L_x_75:
[----:B------:R-:W-:Y:S05]  /*3ce0*/  BSYNC B1 ;  /* 0x0000000000017941 */ /* 0x000fea0003800000 */
.L_x_74:
        /* <DEDUP_REMOVED lines=12> */
.L_x_77:
[----:B------:R-:W-:Y:S05]  /*3db0*/  BSYNC B1 ;  /* 0x0000000000017941 */ /* 0x000fea0003800000 */
.L_x_76:
        /* <DEDUP_REMOVED lines=12> */
.L_x_79:
[----:B------:R-:W-:Y:S05]  /*3e80*/  BSYNC B1 ;  /* 0x0000000000017941 */ /* 0x000fea0003800000 */
.L_x_78:
        /* <DEDUP_REMOVED lines=12> */
.L_x_81:
[----:B------:R-:W-:Y:S05]  /*3f50*/  BSYNC B1 ;  /* 0x0000000000017941 */ /* 0x000fea0003800000 */
.L_x_80:
[----:B-1---5:R-:W-:Y:S01]  /*3f60*/  SHF.L.U32 R90, R168, 0x10, RZ ;  /* 0x00000010a85a7819 */ /* 0x022fe200000006ff */
[----:B------:R-:W-:Y:S01]  /*3f70*/  @P3 IMAD.MOV.U32 R91, RZ, RZ, R159 ;  /* 0x000000ffff5b3224 */ /* 0x000fe200078e009f */
[----:B------:R-:W-:Y:S01]  /*3f80*/  ISETP.GT.AND P1, PT, R0, 0x30, P0 ;  /* 0x000000300000780c */ /* 0x000fe20000724270 */
[----:B------:R-:W-:Y:S02]  /*3f90*/  BSSY B1, `(.L_x_82) ;  /* 0x0000009000017945 */ /* 0x000fe40003800000 */
        /* <DEDUP_REMOVED lines=8> */
.L_x_83:
[----:B------:R-:W-:Y:S05]  /*4020*/  BSYNC B1 ;  /* 0x0000000000017941 */ /* 0x000fea0003800000 */
.L_x_82:
        /* <DEDUP_REMOVED lines=12> */
.L_x_85:
[----:B------:R-:W-:Y:S05]  /*40f0*/  BSYNC B1 ;  /* 0x0000000000017941 */ /* 0x000fea0003800000 */
.L_x_84:
        /* <DEDUP_REMOVED lines=12> */
.L_x_87:
[----:B------:R-:W-:Y:S05]  /*41c0*/  BSYNC B1 ;  /* 0x0000000000017941 */ /* 0x000fea0003800000 */
.L_x_86:
        /* <DEDUP_REMOVED lines=12> */
.L_x_89:
[----:B------:R-:W-:Y:S05]  /*4290*/  BSYNC B1 ;  /* 0x0000000000017941 */ /* 0x000fea0003800000 */
.L_x_88:
        /* <DEDUP_REMOVED lines=12> */
.L_x_91:
[----:B------:R-:W-:Y:S05]  /*4360*/  BSYNC B1 ;  /* 0x0000000000017941 */ /* 0x000fea0003800000 */
.L_x_90:
        /* <DEDUP_REMOVED lines=12> */
.L_x_93:
[----:B------:R-:W-:Y:S05]  /*4430*/  BSYNC B1 ;  /* 0x0000000000017941 */ /* 0x000fea0003800000 */
.L_x_92:
        /* <DEDUP_REMOVED lines=12> */
.L_x_95:
[----:B------:R-:W-:Y:S05]  /*4500*/  BSYNC B1 ;  /* 0x0000000000017941 */ /* 0x000fea0003800000 */
.L_x_94:
        /* <DEDUP_REMOVED lines=12> */
.L_x_97:
[----:B------:R-:W-:Y:S05]  /*45d0*/  BSYNC B1 ;  /* 0x0000000000017941 */ /* 0x000fea0003800000 */
.L_x_96:
        /* <DEDUP_REMOVED lines=12> */
.L_x_99:
[----:B------:R-:W-:Y:S05]  /*46a0*/  BSYNC B1 ;  /* 0x0000000000017941 */ /* 0x000fea0003800000 */
.L_x_98:
        /* <DEDUP_REMOVED lines=12> */
.L_x_101:
[----:B------:R-:W-:Y:S05]  /*4770*/  BSYNC B1 ;  /* 0x0000000000017941 */ /* 0x000fea0003800000 */
.L_x_100:
        /* <DEDUP_REMOVED lines=12> */
.L_x_103:
[----:B------:R-:W-:Y:S05]  /*4840*/  BSYNC B1 ;  /* 0x0000000000017941 */ /* 0x000fea0003800000 */
.L_x_102:
        /* <DEDUP_REMOVED lines=12> */
.L_x_105:
[----:B------:R-:W-:Y:S05]  /*4910*/  BSYNC B1 ;  /* 0x0000000000017941 */ /* 0x000fea0003800000 */
.L_x_104:
        /* <DEDUP_REMOVED lines=12> */
.L_x_107:
[----:B------:R-:W-:Y:S05]  /*49e0*/  BSYNC B1 ;  /* 0x0000000000017941 */ /* 0x000fea0003800000 */
.L_x_106:
        /* <DEDUP_REMOVED lines=12> */
.L_x_109:
[----:B------:R-:W-:Y:S05]  /*4ab0*/  BSYNC B1 ;  /* 0x0000000000017941 */ /* 0x000fea0003800000 */
.L_x_108:
        /* <DEDUP_REMOVED lines=12> */
.L_x_111:
[----:B------:R-:W-:Y:S05]  /*4b80*/  BSYNC B1 ;  /* 0x0000000000017941 */ /* 0x000fea0003800000 */
.L_x_110:
        /* <DEDUP_REMOVED lines=12> */
.L_x_113:
[----:B------:R-:W-:Y:S05]  /*4c50*/  BSYNC B1 ;  /* 0x0000000000017941 */ /* 0x000fea0003800000 */
.L_x_112:
        /* <DEDUP_REMOVED lines=12> */
.L_x_115:
[----:B------:R-:W-:Y:S05]  /*4d20*/  BSYNC B1 ;  /* 0x0000000000017941 */ /* 0x000fea0003800000 */
.L_x_114:
        /* <DEDUP_REMOVED lines=12> */
.L_x_117:
[----:B------:R-:W-:Y:S05]  /*4df0*/  BSYNC B1 ;  /* 0x0000000000017941 */ /* 0x000fea0003800000 */
.L_x_116:
        /* <DEDUP_REMOVED lines=12> */
.L_x_119:
[----:B------:R-:W-:Y:S05]  /*4ec0*/  BSYNC B1 ;  /* 0x0000000000017941 */ /* 0x000fea0003800000 */
.L_x_118:
        /* <DEDUP_REMOVED lines=12> */
.L_x_121:
[----:B------:R-:W-:Y:S05]  /*4f90*/  BSYNC B1 ;  /* 0x0000000000017941 */ /* 0x000fea0003800000 */
.L_x_120:
        /* <DEDUP_REMOVED lines=12> */
.L_x_123:
[----:B------:R-:W-:Y:S05]  /*5060*/  BSYNC B1 ;  /* 0x0000000000017941 */ /* 0x000fea0003800000 */
.L_x_122:
        /* <DEDUP_REMOVED lines=12> */
.L_x_125:
[----:B------:R-:W-:Y:S05]  /*5130*/  BSYNC B1 ;  /* 0x0000000000017941 */ /* 0x000fea0003800000 */
.L_x_124:
        /* <DEDUP_REMOVED lines=12> */
.L_x_127:
[----:B------:R-:W-:Y:S05]  /*5200*/  BSYNC B1 ;  /* 0x0000000000017941 */ /* 0x000fea0003800000 */
.L_x_126:
        /* <DEDUP_REMOVED lines=12> */
.L_x_129:
[----:B------:R-:W-:Y:S05]  /*52d0*/  BSYNC B1 ;  /* 0x0000000000017941 */ /* 0x000fea0003800000 */
.L_x_128:
        /* <DEDUP_REMOVED lines=12> */
.L_x_131:
[----:B------:R-:W-:Y:S05]  /*53a0*/  BSYNC B1 ;  /* 0x0000000000017941 */ /* 0x000fea0003800000 */
.L_x_130:
        /* <DEDUP_REMOVED lines=12> */
.L_x_133:
[----:B------:R-:W-:Y:S05]  /*5470*/  BSYNC B1 ;  /* 0x0000000000017941 */ /* 0x000fea0003800000 */
.L_x_132:
        /* <DEDUP_REMOVED lines=12> */
.L_x_135:
[----:B------:R-:W-:Y:S05]  /*5540*/  BSYNC B1 ;  /* 0x0000000000017941 */ /* 0x000fea0003800000 */
.L_x_134:
        /* <DEDUP_REMOVED lines=12> */
.L_x_137:
[----:B------:R-:W-:Y:S05]  /*5610*/  BSYNC B1 ;  /* 0x0000000000017941 */ /* 0x000fea0003800000 */
.L_x_136:
        /* <DEDUP_REMOVED lines=12> */
.L_x_139:
[----:B------:R-:W-:Y:S05]  /*56e0*/  BSYNC B1 ;  /* 0x0000000000017941 */ /* 0x000fea0003800000 */
.L_x_138:
        /* <DEDUP_REMOVED lines=12> */
.L_x_141:
[----:B------:R-:W-:Y:S05]  /*57b0*/  BSYNC B1 ;  /* 0x0000000000017941 */ /* 0x000fea0003800000 */
.L_x_140:
        /* <DEDUP_REMOVED lines=12> */
.L_x_143:
[----:B------:R-:W-:Y:S05]  /*5880*/  BSYNC B1 ;  /* 0x0000000000017941 */ /* 0x000fea0003800000 */
.L_x_142:
        /* <DEDUP_REMOVED lines=12> */
.L_x_145:
[----:B------:R-:W-:Y:S05]  /*5950*/  BSYNC B1 ;  /* 0x0000000000017941 */ /* 0x000fea0003800000 */
.L_x_144:
        /* <DEDUP_REMOVED lines=12> */
.L_x_147:
[----:B------:R-:W-:Y:S05]  /*5a20*/  BSYNC B1 ;  /* 0x0000000000017941 */ /* 0x000fea0003800000 */
.L_x_146:
        /* <DEDUP_REMOVED lines=12> */
.L_x_149:
[----:B------:R-:W-:Y:S05]  /*5af0*/  BSYNC B1 ;  /* 0x0000000000017941 */ /* 0x000fea0003800000 */
.L_x_148:
        /* <DEDUP_REMOVED lines=12> */
.L_x_151:
[----:B------:R-:W-:Y:S05]  /*5bc0*/  BSYNC B1 ;  /* 0x0000000000017941 */ /* 0x000fea0003800000 */
.L_x_150:
        /* <DEDUP_REMOVED lines=12> */
.L_x_153:
[----:B------:R-:W-:Y:S05]  /*5c90*/  BSYNC B1 ;  /* 0x0000000000017941 */ /* 0x000fea0003800000 */
.L_x_152:
        /* <DEDUP_REMOVED lines=12> */
.L_x_155:
[----:B------:R-:W-:Y:S05]  /*5d60*/  BSYNC B1 ;  /* 0x0000000000017941 */ /* 0x000fea0003800000 */
.L_x_154:
[----:B-1---5:R-:W-:Y:S01]  /*5d70*/  IMAD.U32 R90, R168, 0x10000, RZ ;  /* 0x00010000a85a7824 */ /* 0x022fe200078e00ff */
[----:B------:R-:W-:Y:S01]  /*5d80*/  ISETP.GT.AND P1, PT, R0, 0x79, P0 ;  /* 0x000000790000780c */ /* 0x000fe20000724270 */
[----:B------:R-:W-:Y:S01]  /*5d90*/  BSSY B1, `(.L_x_156) ;  /* 0x000000c000017945 */ /* 0x000fe20003800000 */
[----:B------:R-:W-:Y:S01]  /*5da0*/  IADD3 R165, P0, R165, 0x80, RZ ;  /* 0x00000080a5a57810 */ /* 0x000fe20007f1e0ff */
[----:B------:R-:W-:Y:S01]  /*5db0*/  FMUL R91, R90, R155 ;  /* 0x0000009b5a5b7220 */ /* 0x000fe20000400000 */
[----:B------:R-:W-:-:S03]  /*5dc0*/  @P3 IMAD.MOV.U32 R90, RZ, RZ, R170 ;  /* 0x000000ffff5a3224 */ /* 0x000fc600078e00aa */
[----:B------:R-:W-:Y:S01]  /*5dd0*/  FFMA R91, R150, R154, R91 ;  /* 0x0000009a965b7223 */ /* 0x000fe2000000005b */
[----:B------:R-:W-:-:S04]  /*5de0*/  IMAD.X R153, RZ, RZ, R153, P0 ;  /* 0x000000ffff997224 */ /* 0x000fc800000e0699 */
[----:B------:R-:W-:-:S04]  /*5df0*/  F2FP.BF16.F32.PACK_AB R91, RZ, R91 ;  /* 0x0000005bff5b723e */ /* 0x000fc800000010ff */
[----:B------:R-:W-:Y:S01]  /*5e00*/  PRMT R92, R91, 0x7610, R92 ;  /* 0x000076105b5c7816 */ /* 0x000fe2000000005c */
[----:B------:R-:W-:-:S05]  /*5e10*/  @P3 IMAD.MOV.U32 R91, RZ, RZ, R171 ;  /* 0x000000ffff5b3224 */ /* 0x000fca00078e00ab */
[----:B------:R1:W-:Y:S01]  /*5e20*/  @P3 STG.E.U16 desc[UR36][R90.64+0xf0], R92 ;  /* 0x0000f05c5a003986 */ /* 0x0003e2000c101524 */
[----:B------:R-:W-:Y:S05]  /*5e30*/  @!P1 BRA `(.L_x_157) ;  /* 0x0000000000049947 */ /* 0x000fea0003800000 */
[----:B------:R0:W5:Y:S02]  /*5e40*/  LDG.E.LTC128B.U16 R168, desc[UR36][R88.64+0xf2] ;  /* 0x0000f22458a87981 */ /* 0x000164000c1e1520 */
.L_x_157:
[----:B------:R-:W-:Y:S05]  /*5e50*/  BSYNC B1 ;  /* 0x0000000000017941 */ /* 0x000fea0003800000 */
.L_x_156:
[----:B0-2--5:R-:W-:Y:S01]  /*5e60*/  IMAD.U32 R88, R168, 0x10000, RZ ;  /* 0x00010000a8587824 */ /* 0x025fe200078e00ff */
[----:B------:R-:W-:Y:S01]  /*5e70*/  ISETP.GT.AND P0, PT, R157, 0x80, PT ;  /* 0x000000809d00780c */ /* 0x000fe20003f04270 */
[-C--:B-1----:R-:W-:Y:S02]  /*5e80*/  IMAD R92, R153, R12.reuse, RZ ;  /* 0x0000000c995c7224 */ /* 0x082fe400078e02ff */
[----:B------:R-:W-:Y:S01]  /*5e90*/  FMUL R90, R88, R155 ;  /* 0x0000009b585a7220 */ /* 0x000fe20000400000 */
[----:B------:R-:W-:Y:S01]  /*5ea0*/  IMAD.WIDE.U32 R88, R165, R12, R20 ;  /* 0x0000000ca5587225 */ /* 0x000fe200078e0014 */
[----:B------:R-:W-:-:S03]  /*5eb0*/  ISETP.GT.AND P2, PT, R0, RZ, P0 ;  /* 0x000000ff0000720c */ /* 0x000fc60000744270 */
[----:B------:R-:W-:Y:S01]  /*5ec0*/  FFMA R151, R151, R154, R90 ;  /* 0x0000009a97977223 */ /* 0x000fe2000000005a */
[----:B------:R-:W-:Y:S01]  /*5ed0*/  IMAD R99, R165, R13, R92 ;  /* 0x0000000da5637224 */ /* 0x000fe200078e025c */
[----:B------:R-:W-:-:S03]  /*5ee0*/  LEA R90, P3, R88, R8, 0x1 ;  /* 0x00000008585a7211 */ /* 0x000fc600078608ff */
[----:B------:R-:W-:Y:S01]  /*5ef0*/  IMAD.IADD R13, R89, 0x1, R99 ;  /* 0x00000001590d7824 */ /* 0x000fe200078e0263 */
[----:B------:R-:W-:-:S04]  /*5f00*/  F2FP.BF16.F32.PACK_AB R151, RZ, R151 ;  /* 0x00000097ff97723e */ /* 0x000fc800000010ff */
[----:B------:R-:W-:Y:S01]  /*5f10*/  LEA.HI.X R91, R88, R9, R13, 0x1, P3 ;  /* 0x00000009585b7211 */ /* 0x000fe200018f0c0d */
[----:B------:R0:W-:Y:S04]  /*5f20*/  @P1 STG.E.U16 desc[UR36][R170.64+0xf2], R151 ;  /* 0x0000f297aa001986 */ /* 0x0001e8000c101524 */
[----:B------:R-:W2:Y:S01]  /*5f30*/  @P2 LDG.E.LTC128B.U16 R168, desc[UR36][R90.64] ;  /* 0x000000245aa82981 */ /* 0x000ea2000c1e1520 */
[----:B------:R-:W-:Y:S01]  /*5f40*/  IMAD.WIDE.U32 R88, R165, R12, R6 ;  /* 0x0000000ca5587225 */ /* 0x000fe200078e0006 */
[----:B------:R-:W-:Y:S01]  /*5f50*/  SHF.L.U64.HI R97, R4, 0x8, R5 ;  /* 0x0000000804617819 */ /* 0x000fe20000010205 */
[----:B------:R-:W-:Y:S01]  /*5f60*/  BSSY B1, `(.L_x_158) ;  /* 0x0000011000017945 */ /* 0x000fe20003800000 */
[----:B------:R-:W-:Y:S01]  /*5f70*/  ISETP.GT.AND P3, PT, R0, 0x1, P0 ;  /* 0x000000010000780c */ /* 0x000fe20000764270 */
[----:B------:R-:W-:-:S02]  /*5f80*/  IMAD.IADD R89, R99, 0x1, R89 ;  /* 0x0000000163597824 */ /* 0x000fc400078e0259 */
[----:B------:R-:W-:Y:S02]  /*5f90*/  IMAD.SHL.U32 R95, R4, 0x100, RZ ;  /* 0x00000100045f7824 */ /* 0x000fe400078e00ff */
[----:B--2---:R-:W-:-:S04]  /*5fa0*/  IMAD.U32 R92, R168, 0x10000, RZ ;  /* 0x00010000a85c7824 */ /* 0x004fc800078e00ff */
[----:B------:R-:W-:Y:S01]  /*5fb0*/  FMUL R13, R92, R155 ;  /* 0x0000009b5c0d7220 */ /* 0x000fe20000400000 */
[----:B------:R-:W-:Y:S01]  /*5fc0*/  IMAD.WIDE.U32 R92, R23, R10, R88 ;  /* 0x0000000a175c7225 */ /* 0x000fe200078e0058 */
[----:B------:R-:W-:-:S03]  /*5fd0*/  IADD3 R88, P1, R95, R158, RZ ;  /* 0x0000009e5f587210 */ /* 0x000fc60007f3e0ff */
[----:B------:R-:W-:Y:S01]  /*5fe0*/  FFMA R13, R24, R154, R13 ;  /* 0x0000009a180d7223 */ /* 0x000fe2000000000d */
[----:B------:R-:W-:Y:S01]  /*5ff0*/  IMAD.IADD R5, R11, 0x1, R93 ;  /* 0x000000010b057824 */ /* 0x000fe200078e025d */
[----:B------:R-:W-:Y:S02]  /*6000*/  IADD3.X R89, R97, R159, RZ, P1, !PT ;  /* 0x0000009f61597210 */ /* 0x000fe40000ffe4ff */
[C---:B------:R-:W-:Y:S02]  /*6010*/  LEA R4, P4, R92.reuse, R8, 0x1 ;  /* 0x000000085c047211 */ /* 0x040fe400078808ff */
[----:B------:R-:W-:Y:S02]  /*6020*/  F2FP.BF16.F32.PACK_AB R13, RZ, R13 ;  /* 0x0000000dff0d723e */ /* 0x000fe400000010ff */
[----:B------:R-:W-:-:S03]  /*6030*/  LEA.HI.X R5, R92, R9, R5, 0x1, P4 ;  /* 0x000000095c057211 */ /* 0x000fc600020f0c05 */
[----:B------:R0:W-:Y:S01]  /*6040*/  @P2 STG.E.U16 desc[UR36][R88.64], R13 ;  /* 0x0000000d58002986 */ /* 0x0001e2000c101524 */
[----:B------:R-:W-:Y:S05]  /*6050*/  @!P3 BRA `(.L_x_159) ;  /* 0x000000000004b947 */ /* 0x000fea0003800000 */
[----:B------:R1:W5:Y:S02]  /*6060*/  LDG.E.LTC128B.U16 R168, desc[UR36][R4.64+0x2] ;  /* 0x0000022404a87981 */ /* 0x000364000c1e1520 */
.L_x_159:
[----:B------:R-:W-:Y:S05]  /*6070*/  BSYNC B1 ;  /* 0x0000000000017941 */ /* 0x000fea0003800000 */
.L_x_158:
[----:B------:R-:W-:Y:S01]  /*6080*/  IMAD.WIDE.U32 R162, R165, R12, R162 ;  /* 0x0000000ca5a27225 */ /* 0x000fe200078e00a2 */
[----:B------:R-:W-:Y:S01]  /*6090*/  ISETP.GT.AND P1, PT, R157, 0x88, PT ;  /* 0x000000889d00780c */ /* 0x000fe20003f24270 */
[----:B------:R-:W-:Y:S02]  /*60a0*/  BSSY B1, `(.L_x_160) ;  /* 0x0000012000017945 */ /* 0x000fe40003800000 */
[----:B-----5:R-:W-:Y:S01]  /*60b0*/  IMAD.U32 R20, R168, 0x10000, RZ ;  /* 0x00010000a8147824 */ /* 0x020fe200078e00ff */
[----:B------:R-:W-:Y:S01]  /*60c0*/  IADD3 R14, P2, R14, R162, RZ ;  /* 0x000000a20e0e7210 */ /* 0x000fe20007f5e0ff */
[----:B------:R-:W-:Y:S02]  /*60d0*/  IMAD.IADD R99, R99, 0x1, R163 ;  /* 0x0000000163637824 */ /* 0x000fe400078e02a3 */
[----:B------:R-:W-:Y:S01]  /*60e0*/  FMUL R20, R20, R155 ;  /* 0x0000009b14147220 */ /* 0x000fe20000400000 */
[----:B------:R-:W-:Y:S01]  /*60f0*/  LEA R12, P4, R14, R8, 0x1 ;  /* 0x000000080e0c7211 */ /* 0x000fe200078808ff */
[----:B------:R-:W-:Y:S01]  /*6100*/  IMAD.X R21, R99, 0x1, R21, P2 ;  /* 0x0000000163157824 */ /* 0x000fe200010e0615 */
[----:B------:R-:W-:Y:S01]  /*6110*/  ISETP.GT.AND P2, PT, R0, RZ, P1 ;  /* 0x000000ff0000720c */ /* 0x000fe20000f44270 */
[----:B------:R-:W-:Y:S01]  /*6120*/  FFMA R20, R25, R154, R20 ;  /* 0x0000009a19147223 */ /* 0x000fe20000000014 */
[----:B------:R-:W-:-:S02]  /*6130*/  @P3 IMAD.MOV.U32 R15, RZ, RZ, R89 ;  /* 0x000000ffff0f3224 */ /* 0x000fc400078e0059 */
[----:B0-----:R-:W-:Y:S01]  /*6140*/  LEA.HI.X R13, R14, R9, R21, 0x1, P4 ;  /* 0x000000090e0d7211 */ /* 0x001fe200020f0c15 */
[----:B------:R-:W-:Y:S01]  /*6150*/  @P3 IMAD.MOV.U32 R14, RZ, RZ, R88 ;  /* 0x000000ffff0e3224 */ /* 0x000fe200078e0058 */
[----:B------:R-:W-:Y:S02]  /*6160*/  F2FP.BF16.F32.PACK_AB R20, RZ, R20 ;  /* 0x00000014ff14723e */ /* 0x000fe400000010ff */
[----:B------:R-:W-:-:S03]  /*6170*/  IADD3 R6, P4, R6, R162, RZ ;  /* 0x000000a206067210 */ /* 0x000fc60007f9e0ff */
[----:B------:R0:W-:Y:S02]  /*6180*/  @P3 STG.E.U16 desc[UR36][R14.64+0x2], R20 ;  /* 0x000002140e003986 */ /* 0x0001e4000c101524 */
[----:B------:R-:W-:Y:S01]  /*6190*/  IMAD.X R7, R7, 0x1, R99, P4 ;  /* 0x0000000107077824 */ /* 0x000fe200020e0663 */
[----:B------:R-:W-:Y:S07]  /*61a0*/  @!P2 BRA `(.L_x_161) ;  /* 0x000000000004a947 */ /* 0x000fee0003800000 */
[----:B------:R2:W5:Y:S02]  /*61b0*/  LDG.E.LTC128B.U16 R168, desc[UR36][R12.64] ;  /* 0x000000240ca87981 */ /* 0x000564000c1e1520 */
.L_x_161:
[----:B------:R-:W-:Y:S05]  /*61c0*/  BSYNC B1 ;  /* 0x0000000000017941 */ /* 0x000fea0003800000 */
.L_x_160:
[----:B0----5:R-:W-:Y:S01]  /*61d0*/  IMAD.U32 R14, R168, 0x10000, RZ ;  /* 0x00010000a80e7824 */ /* 0x021fe200078e00ff */
[----:B------:R-:W-:Y:S01]  /*61e0*/  BSSY B1, `(.L_x_162) ;  /* 0x000000e000017945 */ /* 0x000fe20003800000 */
[----:B--2---:R-:W-:Y:S01]  /*61f0*/  IMAD.WIDE.U32 R12, R23, R10, R6 ;  /* 0x0000000a170c7225 */ /* 0x004fe200078e0006 */
[----:B------:R-:W-:-:S03]  /*6200*/  IADD3 R6, P3, R88, R169, RZ ;  /* 0x000000a958067210 */ /* 0x000fc60007f7e0ff */
[----:B------:R-:W-:Y:S01]  /*6210*/  FMUL R7, R14, R155 ;  /* 0x0000009b0e077220 */ /* 0x000fe20000400000 */
[----:B------:R-:W-:Y:S01]  /*6220*/  IMAD.IADD R11, R11, 0x1, R13 ;  /* 0x000000010b0b7824 */ /* 0x000fe200078e020d */
[----:B------:R-:W-:Y:S02]  /*6230*/  LEA R8, P4, R12, R8, 0x1 ;  /* 0x000000080c087211 */ /* 0x000fe400078808ff */
[----:B------:R-:W-:Y:S02]  /*6240*/  FFMA R7, R26, R154, R7 ;  /* 0x0000009a1a077223 */ /* 0x000fe40000000007 */
[----:B------:R-:W-:-:S03]  /*6250*/  LEA.HI.X R9, R12, R9, R11, 0x1, P4 ;  /* 0x000000090c097211 */ /* 0x000fc600020f0c0b */
[----:B------:R-:W-:Y:S01]  /*6260*/  F2FP.BF16.F32.PACK_AB R10, RZ, R7 ;  /* 0x00000007ff0a723e */ /* 0x000fe200000010ff */
[----:B------:R-:W-:Y:S01]  /*6270*/  IMAD.X R7, R89, 0x1, R167, P3 ;  /* 0x0000000159077824 */ /* 0x000fe200018e06a7 */
[----:B------:R-:W-:-:S04]  /*6280*/  ISETP.GT.AND P4, PT, R0, 0x1, P1 ;  /* 0x000000010000780c */ /* 0x000fc80000f84270 */
[----:B------:R0:W-:Y:S09]  /*6290*/  @P2 STG.E.U16 desc[UR36][R6.64], R10 ;  /* 0x0000000a06002986 */ /* 0x0001f2000c101524 */
[----:B------:R-:W-:Y:S05]  /*62a0*/  @!P4 BRA `(.L_x_163) ;  /* 0x000000000004c947 */ /* 0x000fea0003800000 */
[----:B------:R2:W5:Y:S02]  /*62b0*/  LDG.E.LTC128B.U16 R168, desc[UR36][R8.64+0x2] ;  /* 0x0000022408a87981 */ /* 0x000564000c1e1520 */
.L_x_163:
[----:B------:R-:W-:Y:S05]  /*62c0*/  BSYNC B1 ;  /* 0x0000000000017941 */ /* 0x000fea0003800000 */
.L_x_162:
[----:B0----5:R-:W-:Y:S01]  /*62d0*/  IMAD.U32 R10, R168, 0x10000, RZ ;  /* 0x00010000a80a7824 */ /* 0x021fe200078e00ff */
[----:B------:R-:W-:Y:S01]  /*62e0*/  ISETP.GT.AND P2, PT, R0, 0x8, P0 ;  /* 0x000000080000780c */ /* 0x000fe20000744270 */
[----:B------:R-:W-:Y:S02]  /*62f0*/  BSSY B1, `(.L_x_164) ;  /* 0x0000007000017945 */ /* 0x000fe40003800000 */
[----:B------:R-:W-:-:S04]  /*6300*/  FMUL R10, R10, R155 ;  /* 0x0000009b0a0a7220 */ /* 0x000fc80000400000 */
[----:B------:R-:W-:-:S05]  /*6310*/  FFMA R10, R27, R154, R10 ;  /* 0x0000009a1b0a7223 */ /* 0x000fca000000000a */
[----:B------:R-:W-:-:S05]  /*6320*/  F2FP.BF16.F32.PACK_AB R10, RZ, R10 ;  /* 0x0000000aff0a723e */ /* 0x000fca00000010ff */
[----:B------:R0:W-:Y:S01]  /*6330*/  @P4 STG.E.U16 desc[UR36][R6.64+0x2], R10 ;  /* 0x0000020a06004986 */ /* 0x0001e2000c101524 */
[----:B------:R-:W-:Y:S05]  /*6340*/  @!P2 BRA `(.L_x_165) ;  /* 0x000000000004a947 */ /* 0x000fea0003800000 */
[----:B------:R0:W5:Y:S02]  /*6350*/  LDG.E.LTC128B.U16 R168, desc[UR36][R4.64+0x10] ;  /* 0x0000102404a87981 */ /* 0x000164000c1e1520 */
.L_x_165:
[----:B------:R-:W-:Y:S05]  /*6360*/  BSYNC B1 ;  /* 0x0000000000017941 */ /* 0x000fea0003800000 */
.L_x_164:
[----:B0----5:R-:W-:Y:S01]  /*6370*/  SHF.L.U32 R6, R168, 0x10, RZ ;  /* 0x00000010a8067819 */ /* 0x021fe200000006ff */
[----:B------:R-:W-:Y:S01]  /*6380*/  BSSY B1, `(.L_x_166) ;  /* 0x000000b000017945 */ /* 0x000fe20003800000 */
[----:B------:R-:W-:-:S03]  /*6390*/  ISETP.GT.AND P4, PT, R0, 0x9, P0 ;  /* 0x000000090000780c */ /* 0x000fc60000784270 */
[----:B------:R-:W-:Y:S01]  /*63a0*/  FMUL R7, R6, R155 ;  /* 0x0000009b06077220 */ /* 0x000fe20000400000 */
[----:B------:R-:W-:-:S03]  /*63b0*/  IMAD.MOV.U32 R6, RZ, RZ, R88 ;  /* 0x000000ffff067224 */ /* 0x000fc600078e0058 */
[----:B------:R-:W-:-:S05]  /*63c0*/  FFMA R7, R28, R154, R7 ;  /* 0x0000009a1c077223 */ /* 0x000fca0000000007 */
[----:B------:R-:W-:-:S04]  /*63d0*/  F2FP.BF16.F32.PACK_AB R7, RZ, R7 ;  /* 0x00000007ff07723e */ /* 0x000fc800000010ff */
[----:B------:R-:W-:Y:S01]  /*63e0*/  PRMT R10, R7, 0x7610, R10 ;  /* 0x00007610070a7816 */ /* 0x000fe2000000000a */
[----:B------:R-:W-:-:S05]  /*63f0*/  IMAD.MOV.U32 R7, RZ, RZ, R89 ;  /* 0x000000ffff077224 */ /* 0x000fca00078e0059 */
[----:B------:R0:W-:Y:S01]  /*6400*/  @P2 STG.E.U16 desc[UR36][R6.64+0x10], R10 ;  /* 0x0000100a06002986 */ /* 0x0001e2000c101524 */
[----:B------:R-:W-:Y:S05]  /*6410*/  @!P4 BRA `(.L_x_167) ;  /* 0x000000000004c947 */ /* 0x000fea0003800000 */
[----:B------:R0:W5:Y:S02]  /*6420*/  LDG.E.LTC128B.U16 R168, desc[UR36][R4.64+0x12] ;  /* 0x0000122404a87981 */ /* 0x000164000c1e1520 */
.L_x_167:
[----:B------:R-:W-:Y:S05]  /*6430*/  BSYNC B1 ;  /* 0x0000000000017941 */ /* 0x000fea0003800000 */
.L_x_166:
        /* <DEDUP_REMOVED lines=9> */
.L_x_169:
[----:B------:R-:W-:Y:S05]  /*64d0*/  BSYNC B1 ;  /* 0x0000000000017941 */ /* 0x000fea0003800000 */
.L_x_168:
[----:B0----5:R-:W-:Y:S01]  /*64e0*/  IMAD.U32 R10, R168, 0x10000, RZ ;  /* 0x00010000a80a7824 */ /* 0x021fe200078e00ff */
[----:B------:R-:W-:Y:S01]  /*64f0*/  ISETP.GT.AND P2, PT, R0, 0x9, P1 ;  /* 0x000000090000780c */ /* 0x000fe20000f44270 */
[----:B------:R-:W-:Y:S02]  /*6500*/  BSSY B1, `(.L_x_170) ;  /* 0x0000009000017945 */ /* 0x000fe40003800000 */
[----:B------:R-:W-:Y:S01]  /*6510*/  FMUL R11, R10, R155 ;  /* 0x0000009b0a0b7220 */ /* 0x000fe20000400000 */
[----:B------:R-:W-:-:S03]  /*6520*/  IADD3 R10, P4, R169, R88, RZ ;  /* 0x00000058a90a7210 */ /* 0x000fc60007f9e0ff */
[----:B------:R-:W-:-:S05]  /*6530*/  FFMA R11, R30, R154, R11 ;  /* 0x0000009a1e0b7223 */ /* 0x000fca000000000b */
[----:B------:R-:W-:Y:S01]  /*6540*/  F2FP.BF16.F32.PACK_AB R12, RZ, R11 ;  /* 0x0000000bff0c723e */ /* 0x000fe200000010ff */
[----:B------:R-:W-:-:S05]  /*6550*/  IMAD.X R11, R167, 0x1, R89, P4 ;  /* 0x00000001a70b7824 */ /* 0x000fca00020e0659 */
[----:B------:R0:W-:Y:S01]  /*6560*/  @P3 STG.E.U16 desc[UR36][R10.64+0x10], R12 ;  /* 0x0000100c0a003986 */ /* 0x0001e2000c101524 */
[----:B------:R-:W-:Y:S05]  /*6570*/  @!P2 BRA `(.L_x_171) ;  /* 0x000000000004a947 */ /* 0x000fea0003800000 */
[----:B------:R0:W5:Y:S02]  /*6580*/  LDG.E.LTC128B.U16 R168, desc[UR36][R8.64+0x12] ;  /* 0x0000122408a87981 */ /* 0x000164000c1e1520 */
.L_x_171:
[----:B------:R-:W-:Y:S05]  /*6590*/  BSYNC B1 ;  /* 0x0000000000017941 */ /* 0x000fea0003800000 */
.L_x_170:
[----:B0----5:R-:W-:Y:S01]  /*65a0*/  IMAD.U32 R10, R168, 0x10000, RZ ;  /* 0x00010000a80a7824 */ /* 0x021fe200078e00ff */
[----:B------:R-:W-:Y:S03]  /*65b0*/  BSSY B1, `(.L_x_172) ;  /* 0x000000a000017945 */ /* 0x000fe60003800000 */
[----:B------:R-:W-:Y:S01]  /*65c0*/  FMUL R12, R10, R155 ;  /* 0x0000009b0a0c7220 */ /* 0x000fe20000400000 */
[----:B------:R-:W-:-:S03]  /*65d0*/  IADD3 R10, P3, P4, R169, R158, R95 ;  /* 0x0000009ea90a7210 */ /* 0x000fc60007c7e05f */
[----:B------:R-:W-:Y:S01]  /*65e0*/  FFMA R12, R31, R154, R12 ;  /* 0x0000009a1f0c7223 */ /* 0x000fe2000000000c */
[----:B------:R-:W-:Y:S02]  /*65f0*/  IADD3.X R11, R167, R159, R97, P3, P4 ;  /* 0x0000009fa70b7210 */ /* 0x000fe40001fe8461 */
[----:B------:R-:W-:Y:S02]  /*6600*/  ISETP.GT.AND P3, PT, R0, 0x10, P0 ;  /* 0x000000100000780c */ /* 0x000fe40000764270 */
[----:B------:R-:W-:-:S05]  /*6610*/  F2FP.BF16.F32.PACK_AB R12, RZ, R12 ;  /* 0x0000000cff0c723e */ /* 0x000fca00000010ff */
[----:B------:R0:W-:Y:S06]  /*6620*/  @P2 STG.E.U16 desc[UR36][R10.64+0x12], R12 ;  /* 0x0000120c0a002986 */ /* 0x0001ec000c101524 */
[----:B------:R-:W-:Y:S05]  /*6630*/  @!P3 BRA `(.L_x_173) ;  /* 0x000000000004b947 */ /* 0x000fea0003800000 */
[----:B------:R0:W5:Y:S02]  /*6640*/  LDG.E.LTC128B.U16 R168, desc[UR36][R4.64+0x20] ;  /* 0x0000202404a87981 */ /* 0x000164000c1e1520 */
.L_x_173:
[----:B------:R-:W-:Y:S05]  /*6650*/  BSYNC B1 ;  /* 0x0000000000017941 */ /* 0x000fea0003800000 */
.L_x_172:
        /* <DEDUP_REMOVED lines=9> */
.L_x_175:
[----:B------:R-:W-:Y:S05]  /*66f0*/  BSYNC B1 ;  /* 0x0000000000017941 */ /* 0x000fea0003800000 */
.L_x_174:
[----:B-----5:R-:W-:Y:S01]  /*6700*/  IMAD.U32 R12, R168, 0x10000, RZ ;  /* 0x00010000a80c7824 */ /* 0x020fe200078e00ff */
        /* <DEDUP_REMOVED lines=8> */
.L_x_177:
[----:B------:R-:W-:Y:S05]  /*6790*/  BSYNC B1 ;  /* 0x0000000000017941 */ /* 0x000fea0003800000 */
.L_x_176:
        /* <DEDUP_REMOVED lines=9> */
.L_x_179:
[----:B------:R-:W-:Y:S05]  /*6830*/  BSYNC B1 ;  /* 0x0000000000017941 */ /* 0x000fea0003800000 */
.L_x_178:
        /* <DEDUP_REMOVED lines=9> */
.L_x_181:
[----:B------:R-:W-:Y:S05]  /*68d0*/  BSYNC B1 ;  /* 0x0000000000017941 */ /* 0x000fea0003800000 */
.L_x_180:
[----:B0----5:R-:W-:Y:S01]  /*68e0*/  SHF.L.U32 R12, R168, 0x10, RZ ;  /* 0x00000010a80c7819 */ /* 0x021fe200000006ff */
[----:B------:R-:W-:Y:S01]  /*68f0*/  BSSY B1, `(.L_x_182) ;  /* 0x0000008000017945 */ /* 0x000fe20003800000 */
[----:B------:R-:W-:-:S03]  /*6900*/  ISETP.GT.AND P2, PT, R0, 0x19, P0 ;  /* 0x000000190000780c */ /* 0x000fc60000744270 */
[----:B------:R-:W-:-:S04]  /*6910*/  FMUL R13, R12, R155 ;  /* 0x0000009b0c0d7220 */ /* 0x000fc80000400000 */
[----:B------:R-:W-:-:S05]  /*6920*/  FFMA R13, R36, R154, R13 ;  /* 0x0000009a240d7223 */ /* 0x000fca000000000d */
[----:B------:R-:W-:-:S05]  /*6930*/  F2FP.BF16.F32.PACK_AB R13, RZ, R13 ;  /* 0x0000000dff0d723e */ /* 0x000fca00000010ff */
[----:B------:R0:W-:Y:S01]  /*6940*/  @P3 STG.E.U16 desc[UR36][R6.64+0x30], R13 ;  /* 0x0000300d06003986 */ /* 0x0001e2000c101524 */
[----:B------:R-:W-:Y:S05]  /*6950*/  @!P2 BRA `(.L_x_183) ;  /* 0x000000000004a947 */ /* 0x000fea0003800000 */
[----:B------:R0:W5:Y:S02]  /*6960*/  LDG.E.LTC128B.U16 R168, desc[UR36][R4.64+0x32] ;  /* 0x0000322404a87981 */ /* 0x000164000c1e1520 */
.L_x_183:
[----:B------:R-:W-:Y:S05]  /*6970*/  BSYNC B1 ;  /* 0x0000000000017941 */ /* 0x000fea0003800000 */
.L_x_182:
        /* <DEDUP_REMOVED lines=9> */
.L_x_185:
[----:B------:R-:W-:Y:S05]  /*6a10*/  BSYNC B1 ;  /* 0x0000000000017941 */ /* 0x000fea0003800000 */
.L_x_184:
        /* <DEDUP_REMOVED lines=9> */
.L_x_187:
[----:B------:R-:W-:Y:S05]  /*6ab0*/  BSYNC B1 ;  /* 0x0000000000017941 */ /* 0x000fea0003800000 */
.L_x_186:
        /* <DEDUP_REMOVED lines=9> */
.L_x_189:
[----:B------:R-:W-:Y:S05]  /*6b50*/  BSYNC B1 ;  /* 0x0000000000017941 */ /* 0x000fea0003800000 */
.L_x_188:
        /* <DEDUP_REMOVED lines=9> */
.L_x_191:
[----:B------:R-:W-:Y:S05]  /*6bf0*/  BSYNC B1 ;  /* 0x0000000000017941 */ /* 0x000fea0003800000 */
.L_x_190:
        /* <DEDUP_REMOVED lines=9> */
.L_x_193:
[----:B------:R-:W-:Y:S05]  /*6c90*/  BSYNC B1 ;  /* 0x0000000000017941 */ /* 0x000fea0003800000 */
.L_x_192:
        /* <DEDUP_REMOVED lines=9> */
.L_x_195:
[----:B------:R-:W-:Y:S05]  /*6d30*/  BSYNC B1 ;  /* 0x0000000000017941 */ /* 0x000fea0003800000 */
.L_x_194:
        /* <DEDUP_REMOVED lines=9> */
.L_x_197:
[----:B------:R-:W-:Y:S05]  /*6dd0*/  BSYNC B1 ;  /* 0x0000000000017941 */ /* 0x000fea0003800000 */
.L_x_196:
        /* <DEDUP_REMOVED lines=9> */
.L_x_199:
[----:B------:R-:W-:Y:S05]  /*6e70*/  BSYNC B1 ;  /* 0x0000000000017941 */ /* 0x000fea0003800000 */
.L_x_198:
        /* <DEDUP_REMOVED lines=9> */
.L_x_201:
[----:B------:R-:W-:Y:S05]  /*6f10*/  BSYNC B1 ;  /* 0x0000000000017941 */ /* 0x000fea0003800000 */
.L_x_200:
        /* <DEDUP_REMOVED lines=9> */
.L_x_203:
[----:B------:R-:W-:Y:S05]  /*6fb0*/  BSYNC B1 ;  /* 0x0000000000017941 */ /* 0x000fea0003800000 */
.L_x_202:
[----:B-----5:R-:W-:Y:S01]  /*6fc0*/  SHF.L.U32 R12, R168, 0x10, RZ ;  /* 0x00000010a80c7819 */ /* 0x020fe200000006ff */
        /* <DEDUP_REMOVED lines=8> */
.L_x_205:
[----:B------:R-:W-:Y:S05]  /*7050*/  BSYNC B1 ;  /* 0x0000000000017941 */ /* 0x000fea0003800000 */
.L_x_204:
        /* <DEDUP_REMOVED lines=9> */
.L_x_207:
[----:B------:R-:W-:Y:S05]  /*70f0*/  BSYNC B1 ;  /* 0x0000000000017941 */ /* 0x000fea0003800000 */
.L_x_206:
        /* <DEDUP_REMOVED lines=9> */
.L_x_209:
[----:B------:R-:W-:Y:S05]  /*7190*/  BSYNC B1 ;  /* 0x0000000000017941 */ /* 0x000fea0003800000 */
.L_x_208:
        /* <DEDUP_REMOVED lines=9> */
.L_x_211:
[----:B------:R-:W-:Y:S05]  /*7230*/  BSYNC B1 ;  /* 0x0000000000017941 */ /* 0x000fea0003800000 */
.L_x_210:
        /* <DEDUP_REMOVED lines=9> */
.L_x_213:
[----:B------:R-:W-:Y:S05]  /*72d0*/  BSYNC B1 ;  /* 0x0000000000017941 */ /* 0x000fea0003800000 */
.L_x_212:
        /* <DEDUP_REMOVED lines=9> */
.L_x_215:
[----:B------:R-:W-:Y:S05]  /*7370*/  BSYNC B1 ;  /* 0x0000000000017941 */ /* 0x000fea0003800000 */
.L_x_214:
        /* <DEDUP_REMOVED lines=9> */
.L_x_217:
[----:B------:R-:W-:Y:S05]  /*7410*/  BSYNC B1 ;  /* 0x0000000000017941 */ /* 0x000fea0003800000 */
.L_x_216:
        /* <DEDUP_REMOVED lines=9> */
.L_x_219:
[----:B------:R-:W-:Y:S05]  /*74b0*/  BSYNC B1 ;  /* 0x0000000000017941 */ /* 0x000fea0003800000 */
.L_x_218:
        /* <DEDUP_REMOVED lines=9> */
.L_x_221:
[----:B------:R-:W-:Y:S05]  /*7550*/  BSYNC B1 ;  /* 0x0000000000017941 */ /* 0x000fea0003800000 */
.L_x_220:
        /* <DEDUP_REMOVED lines=9> */
.L_x_223:
[----:B------:R-:W-:Y:S05]  /*75f0*/  BSYNC B1 ;  /* 0x0000000000017941 */ /* 0x000fea0003800000 */
.L_x_222:
        /* <DEDUP_REMOVED lines=9> */
.L_x_225:
[----:B------:R-:W-:Y:S05]  /*7690*/  BSYNC B1 ;  /* 0x0000000000017941 */ /* 0x000fea0003800000 */
.L_x_224:
        /* <DEDUP_REMOVED lines=9> */
.L_x_227:
[----:B------:R-:W-:Y:S05]  /*7730*/  BSYNC B1 ;  /* 0x0000000000017941 */ /* 0x000fea0003800000 */
.L_x_226:
        /* <DEDUP_REMOVED lines=9> */
.L_x_229:
[----:B------:R-:W-:Y:S05]  /*77d0*/  BSYNC B1 ;  /* 0x0000000000017941 */ /* 0x000fea0003800000 */
.L_x_228:
        /* <DEDUP_REMOVED lines=9> */
.L_x_231:
[----:B------:R-:W-:Y:S05]  /*7870*/  BSYNC B1 ;  /* 0x0000000000017941 */ /* 0x000fea0003800000 */
.L_x_230:
        /* <DEDUP_REMOVED lines=9> */
.L_x_233:
[----:B------:R-:W-:Y:S05]  /*7910*/  BSYNC B1 ;  /* 0x0000000000017941 */ /* 0x000fea0003800000 */
.L_x_232:
        /* <DEDUP_REMOVED lines=9> */
.L_x_235:
[----:B------:R-:W-:Y:S05]  /*79b0*/  BSYNC B1 ;  /* 0x0000000000017941 */ /* 0x000fea0003800000 */
.L_x_234:
        /* <DEDUP_REMOVED lines=9> */
.L_x_237:
[----:B------:R-:W-:Y:S05]  /*7a50*/  BSYNC B1 ;  /* 0x0000000000017941 */ /* 0x000fea0003800000 */
.L_x_236:
        /* <DEDUP_REMOVED lines=9> */
.L_x_239:
[----:B------:R-:W-:Y:S05]  /*7af0*/  BSYNC B1 ;  /* 0x0000000000017941 */ /* 0x000fea0003800000 */
.L_x_238:
        /* <DEDUP_REMOVED lines=9> */
.L_x_241:
[----:B------:R-:W-:Y:S05]  /*7b90*/  BSYNC B1 ;  /* 0x0000000000017941 */ /* 0x000fea0003800000 */
.L_x_240:
        /* <DEDUP_REMOVED lines=9> */
.L_x_243:
[----:B------:R-:W-:Y:S05]  /*7c30*/  BSYNC B1 ;  /* 0x0000000000017941 */ /* 0x000fea0003800000 */
.L_x_242:
        /* <DEDUP_REMOVED lines=9> */
.L_x_245:
[----:B------:R-:W-:Y:S05]  /*7cd0*/  BSYNC B1 ;  /* 0x0000000000017941 */ /* 0x000fea0003800000 */
.L_x_244:
        /* <DEDUP_REMOVED lines=9> */
.L_x_247:
[----:B------:R-:W-:Y:S05]  /*7d70*/  BSYNC B1 ;  /* 0x0000000000017941 */ /* 0x000fea0003800000 */
.L_x_246:
        /* <DEDUP_REMOVED lines=9> */
.L_x_249:
[----:B------:R-:W-:Y:S05]  /*7e10*/  BSYNC B1 ;  /* 0x0000000000017941 */ /* 0x000fea0003800000 */
.L_x_248:
        /* <DEDUP_REMOVED lines=9> */
.L_x_251:
[----:B------:R-:W-:Y:S05]  /*7eb0*/  BSYNC B1 ;  /* 0x0000000000017941 */ /* 0x000fea0003800000 */
.L_x_250:
        /* <DEDUP_REMOVED lines=9> */
.L_x_253:
[----:B------:R-:W-:Y:S05]  /*7f50*/  BSYNC B1 ;  /* 0x0000000000017941 */ /* 0x000fea0003800000 */
.L_x_252:
        /* <DEDUP_REMOVED lines=9> */
.L_x_255:
[----:B------:R-:W-:Y:S05]  /*7ff0*/  BSYNC B1 ;  /* 0x0000000000017941 */ /* 0x000fea0003800000 */
.L_x_254:
        /* <DEDUP_REMOVED lines=9> */
.L_x_257:
[----:B------:R-:W-:Y:S05]  /*8090*/  BSYNC B1 ;  /* 0x0000000000017941 */ /* 0x000fea0003800000 */
.L_x_256:
        /* <DEDUP_REMOVED lines=9> */
.L_x_259:
[----:B------:R-:W-:Y:S05]  /*8130*/  BSYNC B1 ;  /* 0x0000000000017941 */ /* 0x000fea0003800000 */
.L_x_258:
        /* <DEDUP_REMOVED lines=9> */
.L_x_261:
[----:B------:R-:W-:Y:S05]  /*81d0*/  BSYNC B1 ;  /* 0x0000000000017941 */ /* 0x000fea0003800000 */
.L_x_260:
        /* <DEDUP_REMOVED lines=9> */
.L_x_263:
[----:B------:R-:W-:Y:S05]  /*8270*/  BSYNC B1 ;  /* 0x0000000000017941 */ /* 0x000fea0003800000 */
.L_x_262:
        /* <DEDUP_REMOVED lines=9> */
.L_x_265:
[----:B------:R-:W-:Y:S05]  /*8310*/  BSYNC B1 ;  /* 0x0000000000017941 */ /* 0x000fea0003800000 */
.L_x_264:
        /* <DEDUP_REMOVED lines=9> */
.L_x_267:
[----:B------:R-:W-:Y:S05]  /*83b0*/  BSYNC B1 ;  /* 0x0000000000017941 */ /* 0x000fea0003800000 */
.L_x_266:
        /* <DEDUP_REMOVED lines=9> */
.L_x_269:
[----:B------:R-:W-:Y:S05]  /*8450*/  BSYNC B1 ;  /* 0x0000000000017941 */ /* 0x000fea0003800000 */
.L_x_268:
        /* <DEDUP_REMOVED lines=9> */
.L_x_271:
[----:B------:R-:W-:Y:S05]  /*84f0*/  BSYNC B1 ;  /* 0x0000000000017941 */ /* 0x000fea0003800000 */
.L_x_270:
        /* <DEDUP_REMOVED lines=9> */
.L_x_273:
[----:B------:R-:W-:Y:S05]  /*8590*/  BSYNC B1 ;  /* 0x0000000000017941 */ /* 0x000fea0003800000 */
.L_x_272:
        /* <DEDUP_REMOVED lines=9> */
.L_x_275:
[----:B------:R-:W-:Y:S05]  /*8630*/  BSYNC B1 ;  /* 0x0000000000017941 */ /* 0x000fea0003800000 */
.L_x_274:
        /* <DEDUP_REMOVED lines=9> */
.L_x_277:
[----:B------:R-:W-:Y:S05]  /*86d0*/  BSYNC B1 ;  /* 0x0000000000017941 */ /* 0x000fea0003800000 */
.L_x_276:
        /* <DEDUP_REMOVED lines=9> */
.L_x_279:
[----:B------:R-:W-:Y:S05]  /*8770*/  BSYNC B1 ;  /* 0x0000000000017941 */ /* 0x000fea0003800000 */
.L_x_278:
[----:B01---5:R-:W-:Y:S01]  /*8780*/  IMAD.U32 R4, R168, 0x10000, RZ ;  /* 0x00010000a8047824 */ /* 0x023fe200078e00ff */
        /* <DEDUP_REMOVED lines=8> */
.L_x_281:
[----:B------:R-:W-:Y:S05]  /*8810*/  BSYNC B1 ;  /* 0x0000000000017941 */ /* 0x000fea0003800000 */
.L_x_280:
[----:B0----5:R-:W-:Y:S01]  /*8820*/  IMAD.U32 R4, R168, 0x10000, RZ ;  /* 0x00010000a8047824 */ /* 0x021fe200078e00ff */
        /* <DEDUP_REMOVED lines=11> */
.L_x_283:
[----:B------:R-:W-:Y:S05]  /*88e0*/  BSYNC B1 ;  /* 0x0000000000017941 */ /* 0x000fea0003800000 */
.L_x_282:
[----:B------:R-:W-:Y:S05]  /*88f0*/  @!P1 BRA `(.L_x_284) ;  /* 0x00000024003c9947 */ /* 0x000fea0003800000 */
[----:B-----5:R-:W-:-:S04]  /*8900*/  IMAD.U32 R168, R168, 0x10000, RZ ;  /* 0x00010000a8a87824 */ /* 0x020fc800078e00ff */
[----:B------:R-:W-:-:S04]  /*8910*/  FMUL R168, R168, R155 ;  /* 0x0000009ba8a87220 */ /* 0x000fc80000400000 */
[----:B------:R-:W-:-:S05]  /*8920*/  FFMA R168, R87, R154, R168 ;  /* 0x0000009a57a87223 */ /* 0x000fca00000000a8 */
[----:B------:R-:W-:-:S05]  /*8930*/  F2FP.BF16.F32.PACK_AB R168, RZ, R168 ;  /* 0x000000a8ffa8723e */ /* 0x000fca00000010ff */
[----:B------:R0:W-:Y:S01]  /*8940*/  STG.E.U16 desc[UR36][R10.64+0xf2], R168 ;  /* 0x0000f2a80a007986 */ /* 0x0001e2000c101524 */
[----:B------:R-:W-:Y:S05]  /*8950*/  BRA `(.L_x_284) ;  /* 0x0000002400247947 */ /* 0x000fea0003800000 */
.L_x_33:
[----:B------:R-:W-:Y:S01]  /*8960*/  ULDC.64 UR4, c[0x0][0x5c0] ;  /* 0x0001700000047ab9 */ /* 0x000fe20000000a00 */
[----:B------:R-:W-:Y:S01]  /*8970*/  ISETP.GT.AND P4, PT, R0, 0x1, P2 ;  /* 0x000000010000780c */ /* 0x000fe20001784270 */
[-C--:B------:R-:W-:Y:S01]  /*8980*/  FMUL R88, R88, R154.reuse ;  /* 0x0000009a58587220 */ /* 0x080fe20000400000 */
[----:B------:R-:W-:Y:S01]  /*8990*/  LEA R6, P1, R166, UR4, 0x1 ;  /* 0x00000004a6067c11 */ /* 0x000fe2000f8208ff */
[-C--:B------:R-:W-:Y:S01]  /*89a0*/  FMUL R89, R89, R154.reuse ;  /* 0x0000009a59597220 */ /* 0x080fe20000400000 */
[----:B------:R-:W-:Y:S02]  /*89b0*/  IMAD.SHL.U32 R11, R4, 0x10, RZ ;  /* 0x00000010040b7824 */ /* 0x000fe400078e00ff */
[-C--:B------:R-:W-:Y:S01]  /*89c0*/  FMUL R90, R90, R154.reuse ;  /* 0x0000009a5a5a7220 */ /* 0x080fe20000400000 */
[----:B------:R-:W-:Y:S01]  /*89d0*/  LEA.HI.X R7, R166, UR5, R171, 0x1, P1 ;  /* 0x00000005a6077c11 */ /* 0x000fe200088f0cab */
[----:B------:R-:W-:Y:S01]  /*89e0*/  FMUL R91, R91, R154 ;  /* 0x0000009a5b5b7220 */ /* 0x000fe20000400000 */
[----:B------:R-:W-:Y:S01]  /*89f0*/  F2FP.BF16.F32.PACK_AB R88, RZ, R88 ;  /* 0x00000058ff58723e */ /* 0x000fe200000010ff */
[-C--:B------:R-:W-:Y:S01]  /*8a00*/  FMUL R92, R92, R154.reuse ;  /* 0x0000009a5c5c7220 */ /* 0x080fe20000400000 */
[----:B------:R-:W-:Y:S01]  /*8a10*/  ISETP.GT.AND P1, PT, R157, 0x8, PT ;  /* 0x000000089d00780c */ /* 0x000fe20003f24270 */
[-C--:B------:R-:W-:Y:S01]  /*8a20*/  FMUL R93, R93, R154.reuse ;  /* 0x0000009a5d5d7220 */ /* 0x080fe20000400000 */
[----:B------:R-:W-:Y:S01]  /*8a30*/  F2FP.BF16.F32.PACK_AB R89, RZ, R89 ;  /* 0x00000059ff59723e */ /* 0x000fe200000010ff */
[----:B------:R-:W-:Y:S01]  /*8a40*/  @P0 STG.E.U16 desc[UR36][R6.64], R88 ;  /* 0x0000005806000986 */ /* 0x000fe2000c101524 */
[----:B------:R-:W-:Y:S01]  /*8a50*/  ISETP.GT.AND P3, PT, R0, RZ, P1 ;  /* 0x000000ff0000720c */ /* 0x000fe20000f64270 */
[-C--:B------:R-:W-:Y:S01]  /*8a60*/  FMUL R94, R94, R154.reuse ;  /* 0x0000009a5e5e7220 */ /* 0x080fe20000400000 */
[----:B------:R-:W-:Y:S01]  /*8a70*/  ISETP.GT.AND P0, PT, R0, 0x1, P1 ;  /* 0x000000010000780c */ /* 0x000fe20000f04270 */
[----:B------:R-:W-:Y:S01]  /*8a80*/  @P4 STG.E.U16 desc[UR36][R6.64+0x2], R89 ;  /* 0x0000025906004986 */ /* 0x000fe2000c101524 */
[--C-:B------:R-:W-:Y:S01]  /*8a90*/  SHF.L.U64.HI R9, R4, 0x4, R5.reuse ;  /* 0x0000000404097819 */ /* 0x100fe20000010205 */
[----:B------:R-:W-:Y:S01]  /*8aa0*/  FMUL R95, R95, R154 ;  /* 0x0000009a5f5f7220 */ /* 0x000fe20000400000 */
[----:B------:R-:W-:Y:S01]  /*8ab0*/  IADD3 R12, P4, R11, R6, RZ ;  /* 0x000000060b0c7210 */ /* 0x000fe20007f9e0ff */
[----:B------:R-:W-:Y:S01]  /*8ac0*/  FMUL R96, R96, R154 ;  /* 0x0000009a60607220 */ /* 0x000fe20000400000 */
[----:B------:R-:W-:Y:S01]  /*8ad0*/  F2FP.BF16.F32.PACK_AB R90, RZ, R90 ;  /* 0x0000005aff5a723e */ /* 0x000fe200000010ff */
[-C--:B------:R-:W-:Y:S01]  /*8ae0*/  FMUL R97, R97, R154.reuse ;  /* 0x0000009a61617220 */ /* 0x080fe20000400000 */
[----:B------:R-:W-:Y:S01]  /*8af0*/  IADD3.X R13, R9, R7, RZ, P4, !PT ;  /* 0x00000007090d7210 */ /* 0x000fe200027fe4ff */
[-C--:B------:R-:W-:Y:S01]  /*8b00*/  FMUL R98, R98, R154.reuse ;  /* 0x0000009a62627220 */ /* 0x080fe20000400000 */
[----:B------:R-:W-:Y:S01]  /*8b10*/  F2FP.BF16.F32.PACK_AB R91, RZ, R91 ;  /* 0x0000005bff5b723e */ /* 0x000fe200000010ff */
[-C--:B------:R-:W-:Y:S01]  /*8b20*/  FMUL R99, R99, R154.reuse ;  /* 0x0000009a63637220 */ /* 0x080fe20000400000 */
[C---:B------:R-:W-:Y:S01]  /*8b30*/  ISETP.GT.AND P4, PT, R0.reuse, 0x9, P2 ;  /* 0x000000090000780c */ /* 0x040fe20001784270 */
[----:B------:R-:W-:Y:S01]  /*8b40*/  @P3 STG.E.U16 desc[UR36][R12.64], R90 ;  /* 0x0000005a0c003986 */ /* 0x000fe2000c101524 */
[----:B------:R-:W-:Y:S01]  /*8b50*/  ISETP.GT.AND P3, PT, R0, 0x8, P2 ;  /* 0x000000080000780c */ /* 0x000fe20001764270 */
[----:B------:R-:W-:Y:S01]  /*8b60*/  FMUL R100, R100, R154 ;  /* 0x0000009a64647220 */ /* 0x000fe20000400000 */
[----:B------:R-:W-:Y:S01]  /*8b70*/  F2FP.BF16.F32.PACK_AB R92, RZ, R92 ;  /* 0x0000005cff5c723e */ /* 0x000fe200000010ff */
[----:B------:R-:W-:Y:S01]  /*8b80*/  @P0 STG.E.U16 desc[UR36][R12.64+0x2], R91 ;  /* 0x0000025b0c000986 */ /* 0x000fe2000c101524 */
[----:B------:R-:W-:Y:S01]  /*8b90*/  ISETP.GT.AND P0, PT, R0, 0x8, P1 ;  /* 0x000000080000780c */ /* 0x000fe20000f04270 */
[-C--:B------:R-:W-:Y:S01]  /*8ba0*/  FMUL R101, R101, R154.reuse ;  /* 0x0000009a65657220 */ /* 0x080fe20000400000 */
[----:B------:R-:W-:Y:S01]  /*8bb0*/  F2FP.BF16.F32.PACK_AB R93, RZ, R93 ;  /* 0x0000005dff5d723e */ /* 0x000fe200000010ff */
[----:B------:R-:W-:Y:S01]  /*8bc0*/  FMUL R102, R102, R154 ;  /* 0x0000009a66667220 */ /* 0x000fe20000400000 */
[----:B------:R-:W-:Y:S01]  /*8bd0*/  F2FP.BF16.F32.PACK_AB R94, RZ, R94 ;  /* 0x0000005eff5e723e */ /* 0x000fe200000010ff */
[-C--:B------:R-:W-:Y:S01]  /*8be0*/  FMUL R103, R103, R154.reuse ;  /* 0x0000009a67677220 */ /* 0x080fe20000400000 */
[----:B------:R-:W-:Y:S01]  /*8bf0*/  F2FP.BF16.F32.PACK_AB R95, RZ, R95 ;  /* 0x0000005fff5f723e */ /* 0x000fe200000010ff */
[----:B------:R-:W-:Y:S01]  /*8c00*/  FMUL R104, R104, R154 ;  /* 0x0000009a68687220 */ /* 0x000fe20000400000 */
[----:B------:R-:W-:Y:S01]  /*8c10*/  F2FP.BF16.F32.PACK_AB R96, RZ, R96 ;  /* 0x00000060ff60723e */ /* 0x000fe200000010ff */
[----:B------:R-:W-:Y:S01]  /*8c20*/  @P3 STG.E.U16 desc[UR36][R6.64+0x10], R92 ;  /* 0x0000105c06003986 */ /* 0x000fe2000c101524 */
[C---:B------:R-:W-:Y:S01]  /*8c30*/  ISETP.GT.AND P3, PT, R0.reuse, 0x9, P1 ;  /* 0x000000090000780c */ /* 0x040fe20000f64270 */
[-C--:B------:R-:W-:Y:S01]  /*8c40*/  FMUL R105, R105, R154.reuse ;  /* 0x0000009a69697220 */ /* 0x080fe20000400000 */
[----:B------:R-:W-:Y:S01]  /*8c50*/  F2FP.BF16.F32.PACK_AB R97, RZ, R97 ;  /* 0x00000061ff61723e */ /* 0x000fe200000010ff */
        /* <DEDUP_REMOVED lines=160> */
[----:B------:R-:W-:Y:S01]  /*9660*/  FMUL R151, R151, R154 ;  /* 0x0000009a97977220 */ /* 0x000fe20000400000 */
[----:B------:R-:W-:Y:S01]  /*9670*/  F2FP.BF16.F32.PACK_AB R143, RZ, R143 ;  /* 0x0000008fff8f723e */ /* 0x000fe200000010ff */
[----:B------:R-:W-:Y:S01]  /*9680*/  IMAD.SHL.U32 R15, R4, 0x100, RZ ;  /* 0x00000100040f7824 */ /* 0x000fe200078e00ff */
[----:B------:R-:W-:Y:S01]  /*9690*/  F2FP.BF16.F32.PACK_AB R144, RZ, R144 ;  /* 0x00000090ff90723e */ /* 0x000fe200000010ff */
[----:B------:R-:W-:Y:S01]  /*96a0*/  @P3 STG.E.U16 desc[UR36][R6.64+0xa0], R128 ;  /* 0x0000a08006003986 */ /* 0x000fe2000c101524 */
[----:B------:R-:W-:Y:S01]  /*96b0*/  ISETP.GT.AND P3, PT, R0, 0x51, P1 ;  /* 0x000000510000780c */ /* 0x000fe20000f64270 */
[-C--:B------:R-:W-:Y:S01]  /*96c0*/  FMUL R24, R24, R154.reuse ;  /* 0x0000009a18187220 */ /* 0x080fe20000400000 */
[----:B------:R-:W-:Y:S01]  /*96d0*/  F2FP.BF16.F32.PACK_AB R145, RZ, R145 ;  /* 0x00000091ff91723e */ /* 0x000fe200000010ff */
[----:B------:R-:W-:Y:S01]  /*96e0*/  @P4 STG.E.U16 desc[UR36][R6.64+0xa2], R129 ;  /* 0x0000a28106004986 */ /* 0x000fe2000c101524 */
[C---:B------:R-:W-:Y:S01]  /*96f0*/  ISETP.GT.AND P4, PT, R0.reuse, 0x58, P2 ;  /* 0x000000580000780c */ /* 0x040fe20001784270 */
        /* <DEDUP_REMOVED lines=20> */
[-C--:B------:R-:W-:Y:S01]  /*9840*/  FMUL R31, R31, R154.reuse ;  /* 0x0000009a1f1f7220 */ /* 0x080fe20000400000 */
[----:B------:R-:W-:Y:S01]  /*9850*/  SHF.L.U64.HI R5, R4, 0x8, R5 ;  /* 0x0000000804057819 */ /* 0x000fe20000010205 */
[----:B------:R-:W-:Y:S01]  /*9860*/  @P3 STG.E.U16 desc[UR36][R12.64+0xb0], R134 ;  /* 0x0000b0860c003986 */ /* 0x000fe2000c101524 */
[----:B------:R-:W-:Y:S01]  /*9870*/  ISETP.GT.AND P3, PT, R0, 0x61, P2 ;  /* 0x000000610000780c */ /* 0x000fe20001764270 */
        /* <DEDUP_REMOVED lines=10> */
[-C--:B------:R-:W-:Y:S01]  /*9920*/  FMUL R35, R35, R154.reuse ;  /* 0x0000009a23237220 */ /* 0x080fe20000400000 */
[----:B------:R-:W-:Y:S01]  /*9930*/  F2FP.BF16.F32.PACK_AB R27, RZ, R27 ;  /* 0x0000001bff1b723e */ /* 0x000fe200000010ff */
        /* <DEDUP_REMOVED lines=30> */
[-C--:B------:R-:W-:Y:S01]  /*9b20*/  FMUL R44, R44, R154.reuse ;  /* 0x0000009a2c2c7220 */ /* 0x080fe20000400000 */
[C---:B------:R-:W-:Y:S01]  /*9b30*/  ISETP.GT.AND P2, PT, R0.reuse, 0x79, P2 ;  /* 0x000000790000780c */ /* 0x040fe20001744270 */
        /* <DEDUP_REMOVED lines=15> */
[----:B------:R-:W-:Y:S01]  /*9c30*/  F2FP.BF16.F32.PACK_AB R40, RZ, R40 ;  /* 0x00000028ff28723e */ /* 0x000fe200000010ff */
[----:B------:R-:W-:Y:S01]  /*9c40*/  FMUL R50, R50, R154 ;  /* 0x0000009a32327220 */ /* 0x000fe20000400000 */
[----:B------:R-:W-:Y:S01]  /*9c50*/  F2FP.BF16.F32.PACK_AB R42, RZ, R42 ;  /* 0x0000002aff2a723e */ /* 0x000fe200000010ff */
[----:B------:R-:W-:Y:S01]  /*9c60*/  @P0 STG.E.U16 desc[UR36][R12.64+0xe2], R147 ;  /* 0x0000e2930c000986 */ /* 0x000fe2000c101524 */
[C---:B------:R-:W-:Y:S01]  /*9c70*/  ISETP.GT.AND P0, PT, R0.reuse, 0x78, P1 ;  /* 0x000000780000780c */ /* 0x040fe20000f04270 */
[----:B------:R-:W-:Y:S01]  /*9c80*/  FMUL R51, R51, R154 ;  /* 0x0000009a33337220 */ /* 0x000fe20000400000 */
[----:B------:R-:W-:Y:S01]  /*9c90*/  ISETP.GT.AND P1, PT, R0, 0x79, P1 ;  /* 0x000000790000780c */ /* 0x000fe20000f24270 */
[----:B------:R-:W-:Y:S01]  /*9ca0*/  @P3 STG.E.U16 desc[UR36][R6.64+0xf0], R148 ;  /* 0x0000f09406003986 */ /* 0x000fe2000c101524 */
[----:B------:R-:W-:Y:S01]  /*9cb0*/  IADD3 R14, P3, P4, R11, R6, R15 ;  /* 0x000000060b0e7210 */ /* 0x000fe20007c7e00f */
[----:B------:R-:W-:Y:S01]  /*9cc0*/  FMUL R52, R52, R154 ;  /* 0x0000009a34347220 */ /* 0x000fe20000400000 */
[----:B------:R-:W-:Y:S01]  /*9cd0*/  F2FP.BF16.F32.PACK_AB R43, RZ, R43 ;  /* 0x0000002bff2b723e */ /* 0x000fe200000010ff */
[----:B------:R0:W-:Y:S01]  /*9ce0*/  @P2 STG.E.U16 desc[UR36][R6.64+0xf2], R149 ;  /* 0x0000f29506002986 */ /* 0x0001e2000c101524 */
[----:B------:R-:W-:Y:S01]  /*9cf0*/  IADD3 R4, P2, R15, R6, RZ ;  /* 0x000000060f047210 */ /* 0x000fe20007f5e0ff */
[-C--:B------:R-:W-:Y:S01]  /*9d00*/  FMUL R53, R53, R154.reuse ;  /* 0x0000009a35357220 */ /* 0x080fe20000400000 */
[----:B------:R-:W-:Y:S01]  /*9d10*/  IADD3.X R15, R9, R7, R5, P3, P4 ;  /* 0x00000007090f7210 */ /* 0x000fe20001fe8405 */
[-C--:B------:R-:W-:Y:S01]  /*9d20*/  FMUL R54, R54, R154.reuse ;  /* 0x0000009a36367220 */ /* 0x080fe20000400000 */
[C---:B------:R-:W-:Y:S01]  /*9d30*/  ISETP.GT.AND P3, PT, R157.reuse, 0x88, PT ;  /* 0x000000889d00780c */ /* 0x040fe20003f64270 */
[----:B------:R-:W-:Y:S01]  /*9d40*/  @P0 STG.E.U16 desc[UR36][R12.64+0xf0], R150 ;  /* 0x0000f0960c000986 */ /* 0x000fe2000c101524 */
[----:B------:R-:W-:Y:S01]  /*9d50*/  ISETP.GT.AND P0, PT, R157, 0x80, PT ;  /* 0x000000809d00780c */ /* 0x000fe20003f04270 */
[----:B------:R-:W-:Y:S01]  /*9d60*/  IMAD.X R5, R5, 0x1, R7, P2 ;  /* 0x0000000105057824 */ /* 0x000fe200010e0607 */
[C---:B------:R-:W-:Y:S01]  /*9d70*/  ISETP.GT.AND P2, PT, R0.reuse, RZ, P3 ;  /* 0x000000ff0000720c */ /* 0x040fe20001f44270 */
[----:B------:R-:W-:Y:S01]  /*9d80*/  @P1 STG.E.U16 desc[UR36][R12.64+0xf2], R151 ;  /* 0x0000f2970c001986 */ /* 0x000fe2000c101524 */
[C---:B------:R-:W-:Y:S01]  /*9d90*/  ISETP.GT.AND P1, PT, R0.reuse, RZ, P0 ;  /* 0x000000ff0000720c */ /* 0x040fe20000724270 */
[-C--:B------:R-:W-:Y:S01]  /*9da0*/  FMUL R55, R55, R154.reuse ;  /* 0x0000009a37377220 */ /* 0x080fe20000400000 */
[----:B------:R-:W-:Y:S01]  /*9db0*/  ISETP.GT.AND P4, PT, R0, 0x1, P0 ;  /* 0x000000010000780c */ /* 0x000fe20000784270 */
[----:B------:R-:W-:Y:S01]  /*9dc0*/  FMUL R56, R56, R154 ;  /* 0x0000009a38387220 */ /* 0x000fe20000400000 */
[----:B------:R-:W-:Y:S01]  /*9dd0*/  F2FP.BF16.F32.PACK_AB R44, RZ, R44 ;  /* 0x0000002cff2c723e */ /* 0x000fe200000010ff */
        /* <DEDUP_REMOVED lines=9> */
[----:B0-----:R-:W-:Y:S01]  /*9e70*/  IADD3 R6, P1, R11, R4, RZ ;  /* 0x000000040b067210 */ /* 0x001fe20007f3e0ff */
[-C--:B------:R-:W-:Y:S01]  /*9e80*/  FMUL R61, R61, R154.reuse ;  /* 0x0000009a3d3d7220 */ /* 0x080fe20000400000 */
[----:B------:R-:W-:Y:S01]  /*9e90*/  F2FP.BF16.F32.PACK_AB R49, RZ, R49 ;  /* 0x00000031ff31723e */ /* 0x000fe200000010ff */
[----:B------:R-:W-:Y:S01]  /*9ea0*/  @P4 STG.E.U16 desc[UR36][R4.64+0x2], R25 ;  /* 0x0000021904004986 */ /* 0x000fe2000c101524 */
[C---:B------:R-:W-:Y:S01]  /*9eb0*/  ISETP.GT.AND P4, PT, R0.reuse, 0x1, P3 ;  /* 0x000000010000780c */ /* 0x040fe20001f84270 */
[--C-:B------:R-:W-:Y:S01]  /*9ec0*/  IMAD.X R7, R9, 0x1, R5.reuse, P1 ;  /* 0x0000000109077824 */ /* 0x100fe200008e0605 */
[----:B------:R-:W-:Y:S01]  /*9ed0*/  ISETP.GT.AND P1, PT, R0, 0x8, P0 ;  /* 0x000000080000780c */ /* 0x000fe20000724270 */
[----:B------:R-:W-:Y:S01]  /*9ee0*/  FMUL R62, R62, R154 ;  /* 0x0000009a3e3e7220 */ /* 0x000fe20000400000 */
[----:B------:R-:W-:Y:S01]  /*9ef0*/  F2FP.BF16.F32.PACK_AB R50, RZ, R50 ;  /* 0x00000032ff32723e */ /* 0x000fe200000010ff */
[-C--:B------:R-:W-:Y:S01]  /*9f00*/  FMUL R63, R63, R154.reuse ;  /* 0x0000009a3f3f7220 */ /* 0x080fe20000400000 */
[----:B------:R-:W-:Y:S01]  /*9f10*/  @P2 STG.E.U16 desc[UR36][R6.64], R26 ;  /* 0x0000001a06002986 */ /* 0x000fe2000c101524 */
[----:B------:R-:W-:Y:S01]  /*9f20*/  ISETP.GT.AND P2, PT, R0, 0x9, P0 ;  /* 0x000000090000780c */ /* 0x000fe20000744270 */
[-C--:B------:R-:W-:Y:S01]  /*9f30*/  FMUL R64, R64, R154.reuse ;  /* 0x0000009a40407220 */ /* 0x080fe20000400000 */
[----:B------:R-:W-:Y:S01]  /*9f40*/  F2FP.BF16.F32.PACK_AB R51, RZ, R51 ;  /* 0x00000033ff33723e */ /* 0x000fe200000010ff */
[----:B------:R-:W-:Y:S01]  /*9f50*/  FMUL R65, R65, R154 ;  /* 0x0000009a41417220 */ /* 0x000fe20000400000 */
[----:B------:R-:W-:Y:S01]  /*9f60*/  F2FP.BF16.F32.PACK_AB R52, RZ, R52 ;  /* 0x00000034ff34723e */ /* 0x000fe200000010ff */
[----:B------:R-:W-:Y:S01]  /*9f70*/  FMUL R66, R66, R154 ;  /* 0x0000009a42427220 */ /* 0x000fe20000400000 */
[----:B------:R0:W-:Y:S01]  /*9f80*/  @P4 STG.E.U16 desc[UR36][R6.64+0x2], R27 ;  /* 0x0000021b06004986 */ /* 0x0001e2000c101524 */
[----:B------:R-:W-:Y:S01]  /*9f90*/  IADD3 R8, P4, R11, R4, RZ ;  /* 0x000000040b087210 */ /* 0x000fe20007f9e0ff */
[-C--:B------:R-:W-:Y:S01]  /*9fa0*/  FMUL R67, R67, R154.reuse ;  /* 0x0000009a43437220 */ /* 0x080fe20000400000 */
[----:B------:R-:W-:Y:S01]  /*9fb0*/  F2FP.BF16.F32.PACK_AB R53, RZ, R53 ;  /* 0x00000035ff35723e */ /* 0x000fe200000010ff */
[----:B------:R-:W-:Y:S01]  /*9fc0*/  @P1 STG.E.U16 desc[UR36][R4.64+0x10], R28 ;  /* 0x0000101c04001986 */ /* 0x000fe2000c101524 */
[C---:B------:R-:W-:Y:S01]  /*9fd0*/  ISETP.GT.AND P1, PT, R0.reuse, 0x8, P3 ;  /* 0x000000080000780c */ /* 0x040fe20001f24270 */
[----:B------:R-:W-:Y:S01]  /*9fe0*/  IMAD.X R9, R9, 0x1, R5, P4 ;  /* 0x0000000109097824 */ /* 0x000fe200020e0605 */
[C---:B------:R-:W-:Y:S01]  /*9ff0*/  ISETP.GT.AND P4, PT, R0.reuse, 0x9, P3 ;  /* 0x000000090000780c */ /* 0x040fe20001f84270 */
[----:B------:R-:W-:Y:S01]  /*a000*/  @P2 STG.E.U16 desc[UR36][R4.64+0x12], R29 ;  /* 0x0000121d04002986 */ /* 0x000fe2000c101524 */
        /* <DEDUP_REMOVED lines=27> */
[--C-:B0-----:R-:W-:Y:S01]  /*a1c0*/  @P4 IMAD.MOV.U32 R6, RZ, RZ, R14.reuse ;  /* 0x000000ffff064224 */ /* 0x101fe200078e000e */
[----:B------:R-:W-:Y:S01]  /*a1d0*/  F2FP.BF16.F32.PACK_AB R63, RZ, R63 ;  /* 0x0000003fff3f723e */ /* 0x000fe200000010ff */
[--C-:B------:R-:W-:Y:S01]  /*a1e0*/  @P4 IMAD.MOV.U32 R7, RZ, RZ, R15.reuse ;  /* 0x000000ffff074224 */ /* 0x100fe200078e000f */
[----:B------:R-:W-:Y:S01]  /*a1f0*/  F2FP.BF16.F32.PACK_AB R64, RZ, R64 ;  /* 0x00000040ff40723e */ /* 0x000fe200000010ff */
[-C--:B------:R-:W-:Y:S01]  /*a200*/  FMUL R77, R77, R154.reuse ;  /* 0x0000009a4d4d7220 */ /* 0x080fe20000400000 */
[----:B------:R-:W-:Y:S01]  /*a210*/  F2FP.BF16.F32.PACK_AB R65, RZ, R65 ;  /* 0x00000041ff41723e */ /* 0x000fe200000010ff */
[-C--:B------:R-:W-:Y:S01]  /*a220*/  FMUL R78, R78, R154.reuse ;  /* 0x0000009a4e4e7220 */ /* 0x080fe20000400000 */
[----:B------:R0:W-:Y:S01]  /*a230*/  @P4 STG.E.U16 desc[UR36][R6.64+0x20], R34 ;  /* 0x0000202206004986 */ /* 0x0001e2000c101524 */
[----:B------:R-:W-:Y:S01]  /*a240*/  ISETP.GT.AND P4, PT, R0, 0x19, P0 ;  /* 0x000000190000780c */ /* 0x000fe20000784270 */
[----:B------:R-:W-:Y:S01]  /*a250*/  FMUL R79, R79, R154 ;  /* 0x0000009a4f4f7220 */ /* 0x000fe20000400000 */
[----:B------:R-:W-:Y:S01]  /*a260*/  F2FP.BF16.F32.PACK_AB R66, RZ, R66 ;  /* 0x00000042ff42723e */ /* 0x000fe200000010ff */
[-C--:B------:R-:W-:Y:S01]  /*a270*/  FMUL R80, R80, R154.reuse ;  /* 0x0000009a50507220 */ /* 0x080fe20000400000 */
[----:B------:R-:W-:Y:S01]  /*a280*/  F2FP.BF16.F32.PACK_AB R67, RZ, R67 ;  /* 0x00000043ff43723e */ /* 0x000fe200000010ff */
[-C--:B------:R-:W-:Y:S01]  /*a290*/  FMUL R81, R81, R154.reuse ;  /* 0x0000009a51517220 */ /* 0x080fe20000400000 */
[----:B------:R-:W-:Y:S01]  /*a2a0*/  F2FP.BF16.F32.PACK_AB R69, RZ, R69 ;  /* 0x00000045ff45723e */ /* 0x000fe200000010ff */
[----:B------:R-:W-:Y:S01]  /*a2b0*/  FMUL R82, R82, R154 ;  /* 0x0000009a52527220 */ /* 0x000fe20000400000 */
[----:B------:R-:W-:Y:S01]  /*a2c0*/  F2FP.BF16.F32.PACK_AB R68, RZ, R68 ;  /* 0x00000044ff44723e */ /* 0x000fe200000010ff */
[----:B------:R-:W-:Y:S01]  /*a2d0*/  FMUL R83, R83, R154 ;  /* 0x0000009a53537220 */ /* 0x000fe20000400000 */
[----:B------:R-:W-:Y:S01]  /*a2e0*/  F2FP.BF16.F32.PACK_AB R70, RZ, R70 ;  /* 0x00000046ff46723e */ /* 0x000fe200000010ff */
[----:B0-----:R-:W-:Y:S01]  /*a2f0*/  @P2 IMAD.MOV.U32 R6, RZ, RZ, R14 ;  /* 0x000000ffff062224 */ /* 0x001fe200078e000e */
[----:B------:R-:W-:Y:S01]  /*a300*/  F2FP.BF16.F32.PACK_AB R71, RZ, R71 ;  /* 0x00000047ff47723e */ /* 0x000fe200000010ff */
[----:B------:R-:W-:Y:S01]  /*a310*/  @P2 IMAD.MOV.U32 R7, RZ, RZ, R15 ;  /* 0x000000ffff072224 */ /* 0x000fe200078e000f */
        /* <DEDUP_REMOVED lines=8> */
[----:B------:R-:W-:Y:S01]  /*a3a0*/  @P1 STG.E.U16 desc[UR36][R4.64+0x30], R36 ;  /* 0x0000302404001986 */ /* 0x000fe2000c101524 */
[C---:B------:R-:W-:Y:S01]  /*a3b0*/  ISETP.GT.AND P1, PT, R0.reuse, 0x19, P3 ;  /* 0x000000190000780c */ /* 0x040fe20001f24270 */
[----:B------:R-:W-:Y:S01]  /*a3c0*/  FMUL R87, R87, R154 ;  /* 0x0000009a57577220 */ /* 0x000fe20000400000 */
[----:B------:R-:W-:Y:S01]  /*a3d0*/  F2FP.BF16.F32.PACK_AB R75, RZ, R75 ;  /* 0x0000004bff4b723e */ /* 0x000fe200000010ff */
[----:B------:R-:W-:Y:S01]  /*a3e0*/  @P4 STG.E.U16 desc[UR36][R4.64+0x32], R37 ;  /* 0x0000322504004986 */ /* 0x000fe2000c101524 */
[----:B------:R-:W-:-:S02]  /*a3f0*/  ISETP.GT.AND P4, PT, R0, 0x20, P0 ;  /* 0x000000200000780c */ /* 0x000fc40000784270 */
[----:B------:R-:W-:Y:S02]  /*a400*/  F2FP.BF16.F32.PACK_AB R76, RZ, R76 ;  /* 0x0000004cff4c723e */ /* 0x000fe400000010ff */
[----:B------:R-:W-:Y:S01]  /*a410*/  F2FP.BF16.F32.PACK_AB R77, RZ, R77 ;  /* 0x0000004dff4d723e */ /* 0x000fe200000010ff */
[----:B0-----:R-:W-:Y:S01]  /*a420*/  @P2 IMAD.MOV.U32 R6, RZ, RZ, R14 ;  /* 0x000000ffff062224 */ /* 0x001fe200078e000e */
[----:B------:R-:W-:Y:S01]  /*a430*/  F2FP.BF16.F32.PACK_AB R78, RZ, R78 ;  /* 0x0000004eff4e723e */ /* 0x000fe200000010ff */
[----:B------:R-:W-:Y:S01]  /*a440*/  @P2 IMAD.MOV.U32 R7, RZ, RZ, R15 ;  /* 0x000000ffff072224 */ /* 0x000fe200078e000f */
[----:B------:R-:W-:Y:S02]  /*a450*/  F2FP.BF16.F32.PACK_AB R79, RZ, R79 ;  /* 0x0000004fff4f723e */ /* 0x000fe400000010ff */
[----:B------:R-:W-:Y:S02]  /*a460*/  F2FP.BF16.F32.PACK_AB R80, RZ, R80 ;  /* 0x00000050ff50723e */ /* 0x000fe400000010ff */
[----:B------:R0:W-:Y:S01]  /*a470*/  @P2 STG.E.U16 desc[UR36][R6.64+0x30], R38 ;  /* 0x0000302606002986 */ /* 0x0001e2000c101524 */
[----:B------:R-:W-:-:S02]  /*a480*/  ISETP.GT.AND P2, PT, R0, 0x21, P0 ;  /* 0x000000210000780c */ /* 0x000fc40000744270 */
[----:B------:R-:W-:Y:S02]  /*a490*/  F2FP.BF16.F32.PACK_AB R81, RZ, R81 ;  /* 0x00000051ff51723e */ /* 0x000fe400000010ff */
[----:B------:R-:W-:Y:S02]  /*a4a0*/  F2FP.BF16.F32.PACK_AB R82, RZ, R82 ;  /* 0x00000052ff52723e */ /* 0x000fe400000010ff */
[----:B------:R-:W-:Y:S02]  /*a4b0*/  F2FP.BF16.F32.PACK_AB R83, RZ, R83 ;  /* 0x00000053ff53723e */ /* 0x000fe400000010ff */
[----:B------:R-:W-:Y:S02]  /*a4c0*/  F2FP.BF16.F32.PACK_AB R84, RZ, R84 ;  /* 0x00000054ff54723e */ /* 0x000fe400000010ff */
[----:B------:R-:W-:Y:S01]  /*a4d0*/  F2FP.BF16.F32.PACK_AB R85, RZ, R85 ;  /* 0x00000055ff55723e */ /* 0x000fe200000010ff */
[----:B0-----:R-:W-:Y:S01]  /*a4e0*/  @P1 IMAD.MOV.U32 R7, RZ, RZ, R15 ;  /* 0x000000ffff071224 */ /* 0x001fe200078e000f */
[----:B------:R-:W-:-:S02]  /*a4f0*/  @P1 MOV R6, R14 ;  /* 0x0000000e00061202 */ /* 0x000fc40000000f00 */
[----:B------:R-:W-:Y:S02]  /*a500*/  F2FP.BF16.F32.PACK_AB R86, RZ, R86 ;  /* 0x00000056ff56723e */ /* 0x000fe400000010ff */
[----:B------:R-:W-:Y:S01]  /*a510*/  F2FP.BF16.F32.PACK_AB R87, RZ, R87 ;  /* 0x00000057ff57723e */ /* 0x000fe200000010ff */
[----:B------:R0:W-:Y:S01]  /*a520*/  @P1 STG.E.U16 desc[UR36][R6.64+0x32], R39 ;  /* 0x0000322706001986 */ /* 0x0001e2000c101524 */
[----:B------:R-:W-:-:S03]  /*a530*/  ISETP.GT.AND P1, PT, R0, 0x20, P3 ;  /* 0x000000200000780c */ /* 0x000fc60001f24270 */
[----:B------:R-:W-:Y:S01]  /*a540*/  @P2 STG.E.U16 desc[UR36][R4.64+0x42], R41 ;  /* 0x0000422904002986 */ /* 0x000fe2000c101524 */
[----:B------:R-:W-:-:S03]  /*a550*/  ISETP.GT.AND P2, PT, R0, 0x21, P3 ;  /* 0x000000210000780c */ /* 0x000fc60001f44270 */
[----:B------:R-:W-:Y:S01]  /*a560*/  @P4 STG.E.U16 desc[UR36][R4.64+0x40], R40 ;  /* 0x0000402804004986 */ /* 0x000fe2000c101524 */
[----:B------:R-:W-:-:S05]  /*a570*/  ISETP.GT.AND P4, PT, R0, 0x28, P0 ;  /* 0x000000280000780c */ /* 0x000fca0000784270 */
[----:B0-----:R-:W-:Y:S02]  /*a580*/  @P1 IMAD.MOV.U32 R6, RZ, RZ, R14 ;  /* 0x000000ffff061224 */ /* 0x001fe400078e000e */
[----:B------:R-:W-:-:S05]  /*a590*/  @P1 IMAD.MOV.U32 R7, RZ, RZ, R15 ;  /* 0x000000ffff071224 */ /* 0x000fca00078e000f */
[----:B------:R0:W-:Y:S01]  /*a5a0*/  @P1 STG.E.U16 desc[UR36][R6.64+0x40], R42 ;  /* 0x0000402a06001986 */ /* 0x0001e2000c101524 */
[----:B------:R-:W-:Y:S01]  /*a5b0*/  ISETP.GT.AND P1, PT, R0, 0x29, P0 ;  /* 0x000000290000780c */ /* 0x000fe20000724270 */
[----:B0-----:R-:W-:Y:S02]  /*a5c0*/  @P2 IMAD.MOV.U32 R6, RZ, RZ, R14 ;  /* 0x000000ffff062224 */ /* 0x001fe400078e000e */
[----:B------:R-:W-:-:S05]  /*a5d0*/  @P2 IMAD.MOV.U32 R7, RZ, RZ, R15 ;  /* 0x000000ffff072224 */ /* 0x000fca00078e000f */
        /* <DEDUP_REMOVED lines=15> */
[----:B------:R-:W-:Y:S01]  /*a6d0*/  ISETP.GT.AND P1, PT, R0, 0x31, P3 ;  /* 0x000000310000780c */ /* 0x000fe20001f24270 */
[----:B0-----:R-:W-:Y:S01]  /*a6e0*/  @P2 IMAD.MOV.U32 R6, RZ, RZ, R14 ;  /* 0x000000ffff062224 */ /* 0x001fe200078e000e */
[----:B------:R-:W-:-:S07]  /*a6f0*/  @P2 MOV R7, R15 ;  /* 0x0000000f00072202 */ /* 0x000fce0000000f00 */
[----:B------:R-:W-:Y:S01]  /*a700*/  @P4 STG.E.U16 desc[UR36][R4.64+0x62], R49 ;  /* 0x0000623104004986 */ /* 0x000fe2000c101524 */
[----:B------:R-:W-:-:S03]  /*a710*/  ISETP.GT.AND P4, PT, R0, 0x39, P0 ;  /* 0x000000390000780c */ /* 0x000fc60000784270 */
[----:B------:R0:W-:Y:S01]  /*a720*/  @P2 STG.E.U16 desc[UR36][R6.64+0x60], R50 ;  /* 0x0000603206002986 */ /* 0x0001e2000c101524 */
[----:B------:R-:W-:Y:S01]  /*a730*/  ISETP.GT.AND P2, PT, R0, 0x38, P0 ;  /* 0x000000380000780c */ /* 0x000fe20000744270 */
[----:B0-----:R-:W-:Y:S02]  /*a740*/  @P1 IMAD.MOV.U32 R6, RZ, RZ, R14 ;  /* 0x000000ffff061224 */ /* 0x001fe400078e000e */
[----:B------:R-:W-:-:S05]  /*a750*/  @P1 IMAD.MOV.U32 R7, RZ, RZ, R15 ;  /* 0x000000ffff071224 */ /* 0x000fca00078e000f */
[----:B------:R0:W-:Y:S01]  /*a760*/  @P1 STG.E.U16 desc[UR36][R6.64+0x62], R51 ;  /* 0x0000623306001986 */ /* 0x0001e2000c101524 */
[----:B------:R-:W-:-:S04]  /*a770*/  ISETP.GT.AND P1, PT, R0, 0x38, P3 ;  /* 0x000000380000780c */ /* 0x000fc80001f24270 */
[----:B------:R-:W-:Y:S01]  /*a780*/  @P2 STG.E.U16 desc[UR36][R4.64+0x70], R52 ;  /* 0x0000703404002986 */ /* 0x000fe2000c101524 */
[----:B------:R-:W-:-:S03]  /*a790*/  ISETP.GT.AND P2, PT, R0, 0x39, P3 ;  /* 0x000000390000780c */ /* 0x000fc60001f44270 */
[----:B------:R-:W-:Y:S01]  /*a7a0*/  @P4 STG.E.U16 desc[UR36][R4.64+0x72], R53 ;  /* 0x0000723504004986 */ /* 0x000fe2000c101524 */
[----:B------:R-:W-:-:S04]  /*a7b0*/  ISETP.GT.AND P4, PT, R0, 0x40, P0 ;  /* 0x000000400000780c */ /* 0x000fc80000784270 */
        /* <DEDUP_REMOVED lines=24> */
[----:B0-----:R-:W-:Y:S01]  /*a940*/  @P4 MOV R6, R14 ;  /* 0x0000000e00064202 */ /* 0x001fe20000000f00 */
        /* <DEDUP_REMOVED lines=26> */
[----:B------:R-:W-:Y:S02]  /*aaf0*/  ISETP.GT.AND P2, PT, R0, 0x61, P0 ;  /* 0x000000610000780c */ /* 0x000fe40000744270 */
[----:B0-----:R-:W-:Y:S01]  /*ab00*/  @P1 MOV R6, R14 ;  /* 0x0000000e00061202 */ /* 0x001fe20000000f00 */
        /* <DEDUP_REMOVED lines=17> */
[----:B0-----:R-:W-:Y:S02]  /*ac20*/  @P1 IMAD.MOV.U32 R6, RZ, RZ, R14 ;  /* 0x000000ffff061224 */ /* 0x001fe400078e000e */
[----:B------:R-:W-:-:S06]  /*ac30*/  @P1 IMAD.MOV.U32 R7, RZ, RZ, R15 ;  /* 0x000000ffff071224 */ /* 0x000fcc00078e000f */
        /* <DEDUP_REMOVED lines=9> */
[----:B------:R-:W-:Y:S02]  /*acd0*/  ISETP.GT.AND P1, PT, R0, 0x71, P3 ;  /* 0x000000710000780c */ /* 0x000fe40001f24270 */
[----:B0-----:R-:W-:Y:S01]  /*ace0*/  @P4 MOV R6, R14 ;  /* 0x0000000e00064202 */ /* 0x001fe20000000f00 */
[----:B------:R-:W-:-:S05]  /*acf0*/  @P4 IMAD.MOV.U32 R7, RZ, RZ, R15 ;  /* 0x000000ffff074224 */ /* 0x000fca00078e000f */
[----:B------:R-:W-:Y:S01]  /*ad00*/  @P2 STG.E.U16 desc[UR36][R4.64+0xe2], R81 ;  /* 0x0000e25104002986 */ /* 0x000fe2000c101524 */
[C---:B------:R-:W-:Y:S02]  /*ad10*/  ISETP.GT.AND P2, PT, R0.reuse, 0x78, P0 ;  /* 0x000000780000780c */ /* 0x040fe40000744270 */
[C---:B------:R-:W-:Y:S01]  /*ad20*/  ISETP.GT.AND P0, PT, R0.reuse, 0x79, P0 ;  /* 0x000000790000780c */ /* 0x040fe20000704270 */
[----:B------:R0:W-:Y:S01]  /*ad30*/  @P4 STG.E.U16 desc[UR36][R6.64+0xe0], R82 ;  /* 0x0000e05206004986 */ /* 0x0001e2000c101524 */
[C---:B------:R-:W-:Y:S02]  /*ad40*/  ISETP.GT.AND P4, PT, R0.reuse, 0x78, P3 ;  /* 0x000000780000780c */ /* 0x040fe40001f84270 */
[----:B------:R-:W-:Y:S01]  /*ad50*/  ISETP.GT.AND P3, PT, R0, 0x79, P3 ;  /* 0x000000790000780c */ /* 0x000fe20001f64270 */
[----:B0-----:R-:W-:Y:S02]  /*ad60*/  @P1 IMAD.MOV.U32 R6, RZ, RZ, R14 ;  /* 0x000000ffff061224 */ /* 0x001fe400078e000e */
[----:B------:R-:W-:-:S05]  /*ad70*/  @P1 IMAD.MOV.U32 R7, RZ, RZ, R15 ;  /* 0x000000ffff071224 */ /* 0x000fca00078e000f */
[----:B------:R-:W-:Y:S04]  /*ad80*/  @P1 STG.E.U16 desc[UR36][R6.64+0xe2], R83 ;  /* 0x0000e25306001986 */ /* 0x000fe8000c101524 */
[----:B------:R-:W-:Y:S04]  /*ad90*/  @P2 STG.E.U16 desc[UR36][R4.64+0xf0], R84 ;  /* 0x0000f05404002986 */ /* 0x000fe8000c101524 */
[----:B------:R0:W-:Y:S02]  /*ada0*/  @P0 STG.E.U16 desc[UR36][R4.64+0xf2], R85 ;  /* 0x0000f25504000986 */ /* 0x0001e4000c101524 */
[----:B0-----:R-:W-:-:S02]  /*adb0*/  @P4 IMAD.MOV.U32 R4, RZ, RZ, R14 ;  /* 0x000000ffff044224 */ /* 0x001fc400078e000e */
[----:B------:R-:W-:-:S05]  /*adc0*/  @P4 IMAD.MOV.U32 R5, RZ, RZ, R15 ;  /* 0x000000ffff054224 */ /* 0x000fca00078e000f */
[----:B------:R0:W-:Y:S04]  /*add0*/  @P4 STG.E.U16 desc[UR36][R4.64+0xf0], R86 ;  /* 0x0000f05604004986 */ /* 0x0001e8000c101524 */
[----:B------:R0:W-:Y:S02]  /*ade0*/  @P3 STG.E.U16 desc[UR36][R14.64+0xf2], R87 ;  /* 0x0000f2570e003986 */ /* 0x0001e4000c101524 */
.L_x_284:
[----:B------:R-:W-:Y:S05]  /*adf0*/  BSYNC B0 ;  /* 0x0000000000007941 */ /* 0x000fea0003800000 */
.L_x_32:
[----:B------:R-:W-:Y:S01]  /*ae00*/  ULDC UR4, c[0x0][0xc] ;  /* 0x0000030000047ab9 */ /* 0x000fe20000000800 */
[----:B------:R-:W-:Y:S01]  /*ae10*/  ULDC UR5, c[0x0][0x10] ;  /* 0x0000040000057ab9 */ /* 0x000fe20000000800 */
[----:B0-----:R-:W0:Y:S01]  /*ae20*/  LDC R5, c[0x0][0x14] ;  /* 0x00000500ff057b82 */ /* 0x001e220000000800 */
[----:B------:R-:W-:Y:S01]  /*ae30*/  UIMAD.WIDE.U32 UR4, UR4, UR5, URZ ;  /* 0x00000005040472a5 */ /* 0x000fe2000f8e003f */
[----:B------:R-:W-:Y:S01]  /*ae40*/  PRMT R0, RZ, 0x7610, R0 ;  /* 0x00007610ff007816 */ /* 0x000fe20000000000 */
[----:B------:R-:W-:Y:S02]  /*ae50*/  IMAD.MOV.U32 R153, RZ, RZ, -0x1 ;  /* 0xffffffffff997424 */ /* 0x000fe400078e00ff */
[----:B------:R-:W-:Y:S02]  /*ae60*/  IMAD.MOV.U32 R23, RZ, RZ, -0x1 ;  /* 0xffffffffff177424 */ /* 0x000fe400078e00ff */
[----:B0-----:R-:W-:-:S04]  /*ae70*/  IMAD.WIDE.U32 R16, R5, UR4, R16 ;  /* 0x0000000405107c25 */ /* 0x001fc8000f8e0010 */
[----:B------:R-:W-:Y:S01]  /*ae80*/  IMAD R5, R5, UR5, RZ ;  /* 0x0000000505057c24 */ /* 0x000fe2000f8e02ff */
[----:B------:R-:W-:Y:S02]  /*ae90*/  ULDC.64 UR4, c[0x0][0x650] ;  /* 0x0001940000047ab9 */ /* 0x000fe40000000a00 */
[----:B------:R-:W-:Y:S01]  /*aea0*/  ISETP.GE.U32.AND P0, PT, R16, UR4, PT ;  /* 0x0000000410007c0c */ /* 0x000fe2000bf06070 */
[----:B------:R-:W-:-:S05]  /*aeb0*/  IMAD.IADD R17, R17, 0x1, R5 ;  /* 0x0000000111117824 */ /* 0x000fca00078e0205 */
[----:B------:R-:W-:-:S13]  /*aec0*/  ISETP.GE.U32.AND.EX P0, PT, R17, UR5, PT, P0 ;  /* 0x0000000511007c0c */ /* 0x000fda000bf06100 */
[----:B------:R-:W-:Y:S05]  /*aed0*/  @P0 BRA `(.L_x_285) ;  /* 0x0000000400640947 */ /* 0x000fea0003800000 */
[----:B------:R-:W0:Y:S01]  /*aee0*/  S2R R12, SR_CTAID.X ;  /* 0x00000000000c7919 */ /* 0x000e220000002500 */
[----:B------:R-:W3:Y:S01]  /*aef0*/  LDC.64 R10, c[0x0][0x628] ;  /* 0x00018a00ff0a7b82 */ /* 0x000ee20000000a00 */
[----:B------:R-:W-:Y:S01]  /*af00*/  ULDC UR4, c[0x0][0x150] ;  /* 0x0000540000047ab9 */ /* 0x000fe20000000800 */
[----:B-12---:R-:W-:Y:S01]  /*af10*/  IMAD.MOV.U32 R8, RZ, RZ, R16 ;  /* 0x000000ffff087224 */ /* 0x006fe200078e0010 */
[----:B------:R-:W1:Y:S01]  /*af20*/  S2R R24, SR_CTAID.Y ;  /* 0x0000000000187919 */ /* 0x000e620000002600 */
[----:B------:R-:W-:-:S04]  /*af30*/  MOV R9, R17 ;  /* 0x0000001100097202 */ /* 0x000fc80000000f00 */
[----:B------:R-:W2:Y:S08]  /*af40*/  LDC R21, c[0x0][0x144] ;  /* 0x00005100ff157b82 */ /* 0x000eb00000000800 */
[----:B------:R-:W1:Y:S08]  /*af50*/  LDC R0, c[0x0][0x630] ;  /* 0x00018c00ff007b82 */ /* 0x000e700000000800 */
[----:B------:R-:W1:Y:S01]  /*af60*/  LDC.64 R14, c[0x0][0x620] ;  /* 0x00018800ff0e7b82 */ /* 0x000e620000000a00 */
[----:B---3--:R-:W-:-:S04]  /*af70*/  ISETP.NE.U32.AND P0, PT, R10, RZ, PT ;  /* 0x000000ff0a00720c */ /* 0x008fc80003f05070 */
[----:B------:R-:W-:Y:S02]  /*af80*/  ISETP.NE.AND.EX P0, PT, R11, RZ, PT, P0 ;  /* 0x000000ff0b00720c */ /* 0x000fe40003f05300 */
[----:B0-----:R-:W-:-:S05]  /*af90*/  I2FP.F32.U32 R3, R12 ;  /* 0x0000000c00037245 */ /* 0x001fca0000201000 */
[----:B------:R-:W-:-:S04]  /*afa0*/  FMUL R3, R3, UR4 ;  /* 0x0000000403037c20 */ /* 0x000fc80008400000 */
[----:B------:R0:W3:Y:S02]  /*afb0*/  F2I.U32.TRUNC.NTZ R20, R3 ;  /* 0x0000000300147305 */ /* 0x0000e4000020f000 */
[----:B--2---:R-:W-:Y:S05]  /*afc0*/  @!P0 BRA `(.L_x_286) ;  /* 0x0000000000288947 */ /* 0x004fea0003800000 */
[----:B0-----:R-:W0:Y:S02]  /*afd0*/  LDC R3, c[0x0][0x634] ;  /* 0x00018d00ff037b82 */ /* 0x001e240000000800 */
[----:B0-----:R-:W-:-:S05]  /*afe0*/  IADD3 R3, P0, R16, R3, RZ ;  /* 0x0000000310037210 */ /* 0x001fca0007f1e0ff */
        /* <DEDUP_REMOVED lines=8> */
.L_x_286:
[----:B------:R-:W2:Y:S01]  /*b070*/  LDC.64 R30, c[0x0][0x640] ;  /* 0x00019000ff1e7b82 */ /* 0x000ea20000000a00 */
[-CC-:B-1----:R-:W-:Y:S01]  /*b080*/  SHF.R.U64 R23, R8, R0.reuse, R9.reuse ;  /* 0x0000000008177219 */ /* 0x182fe20000001209 */
[----:B---3--:R-:W-:Y:S01]  /*b090*/  IMAD.MOV R20, RZ, RZ, -R20 ;  /* 0x000000ffff147224 */ /* 0x008fe200078e0a14 */
[----:B------:R-:W-:Y:S01]  /*b0a0*/  SHF.R.U32.HI R0, RZ, R0, R9 ;  /* 0x00000000ff007219 */ /* 0x000fe20000011609 */
[----:B------:R-:W-:Y:S01]  /*b0b0*/  ULDC UR4, c[0x0][0x154] ;  /* 0x0000550000047ab9 */ /* 0x000fe20000000800 */
[----:B0-----:R-:W-:Y:S01]  /*b0c0*/  IADD3 R3, P0, RZ, -R23, RZ ;  /* 0x80000017ff037210 */ /* 0x001fe20007f1e0ff */
[----:B------:R-:W-:Y:S02]  /*b0d0*/  IMAD R26, R21, R20, R12 ;  /* 0x00000014151a7224 */ /* 0x000fe400078e020c */
[----:B------:R-:W0:Y:S01]  /*b0e0*/  LDC R6, c[0x0][0x618] ;  /* 0x00018600ff067b82 */ /* 0x000e220000000800 */
[----:B------:R-:W-:Y:S02]  /*b0f0*/  IMAD.MOV.U32 R7, RZ, RZ, 0x1 ;  /* 0x00000001ff077424 */ /* 0x000fe400078e00ff */
[----:B------:R-:W-:-:S04]  /*b100*/  IMAD.X R5, RZ, RZ, ~R0, P0 ;  /* 0x000000ffff057224 */ /* 0x000fc800000e0e00 */
[-C--:B------:R-:W-:Y:S01]  /*b110*/  IMAD R0, R5, R14.reuse, RZ ;  /* 0x0000000e05007224 */ /* 0x080fe200078e02ff */
[----:B------:R-:W1:Y:S01]  /*b120*/  LDC R8, c[0x0][0x608] ;  /* 0x00018200ff087b82 */ /* 0x000e620000000800 */
[----:B------:R-:W-:-:S04]  /*b130*/  IMAD.WIDE.U32 R4, R3, R14, R16 ;  /* 0x0000000e03047225 */ /* 0x000fc800078e0010 */
[----:B------:R-:W-:Y:S01]  /*b140*/  IMAD R3, R3, R15, R0 ;  /* 0x0000000f03037224 */ /* 0x000fe200078e0200 */
[----:B------:R-:W-:Y:S02]  /*b150*/  I2FP.F32.U32 R0, R24 ;  /* 0x0000001800007245 */ /* 0x000fe40000201000 */
[----:B------:R-:W3:Y:S01]  /*b160*/  LDC R28, c[0x0][0x658] ;  /* 0x00019600ff1c7b82 */ /* 0x000ee20000000800 */
[----:B------:R-:W-:Y:S01]  /*b170*/  IMAD.IADD R3, R5, 0x1, R3 ;  /* 0x0000000105037824 */ /* 0x000fe200078e0203 */
[----:B--2---:R-:W-:Y:S01]  /*b180*/  ISETP.NE.U32.AND P0, PT, R30, RZ, PT ;  /* 0x000000ff1e00720c */ /* 0x004fe20003f05070 */
[----:B------:R-:W-:Y:S01]  /*b190*/  FMUL R0, R0, UR4 ;  /* 0x0000000400007c20 */ /* 0x000fe20008400000 */
[----:B------:R-:W-:Y:S02]  /*b1a0*/  IMAD.MOV.U32 R5, RZ, RZ, -0x1 ;  /* 0xffffffffff057424 */ /* 0x000fe400078e00ff */
[----:B------:R-:W-:Y:S01]  /*b1b0*/  ISETP.NE.AND.EX P0, PT, R31, RZ, PT, P0 ;  /* 0x000000ff1f00720c */ /* 0x000fe20003f05300 */
[----:B------:R2:W2:Y:S01]  /*b1c0*/  F2I.U32.TRUNC.NTZ R14, R0 ;  /* 0x00000000000e7305 */ /* 0x0004a2000020f000 */
[----:B------:R-:W2:Y:S01]  /*b1d0*/  LDC R15, c[0x0][0x148] ;  /* 0x00005200ff0f7b82 */ /* 0x000ea20000000800 */
[----:B0-----:R-:W-:-:S02]  /*b1e0*/  SHF.R.U64 R12, R4, R6, R3 ;  /* 0x00000006040c7219 */ /* 0x001fc40000001203 */
[----:B------:R-:W-:-:S05]  /*b1f0*/  SHF.R.U32.HI R3, RZ, R6, R3 ;  /* 0x00000006ff037219 */ /* 0x000fca0000011603 */
[----:B------:R-:W0:Y:S01]  /*b200*/  LDC R20, c[0x0][0x600] ;  /* 0x00018000ff147b82 */ /* 0x000e220000000800 */
[-CC-:B-1----:R-:W-:Y:S02]  /*b210*/  SHF.R.U64 R10, R12, R8.reuse, R3.reuse ;  /* 0x000000080c0a7219 */ /* 0x182fe40000001203 */
[----:B------:R-:W-:-:S05]  /*b220*/  SHF.R.U32.HI R3, RZ, R8, R3 ;  /* 0x00000008ff037219 */ /* 0x000fca0000011603 */
[----:B------:R-:W1:Y:S01]  /*b230*/  LDC R25, c[0x0][0x648] ;  /* 0x00019200ff197b82 */ /* 0x000e620000000800 */
[-C--:B---3--:R-:W-:Y:S02]  /*b240*/  SHF.L.U32 R4, R5, R28.reuse, RZ ;  /* 0x0000001c05047219 */ /* 0x088fe400000006ff */
[-CC-:B------:R-:W-:Y:S02]  /*b250*/  SHF.R.U64 R13, R10, R28.reuse, R3.reuse ;  /* 0x0000001c0a0d7219 */ /* 0x180fe40000001203 */
[----:B------:R-:W-:Y:S02]  /*b260*/  SHF.R.U32.HI R5, RZ, R28, R3 ;  /* 0x0000001cff057219 */ /* 0x000fe40000011603 */
[----:B------:R-:W-:Y:S01]  /*b270*/  LOP3.LUT R21, RZ, R4, RZ, 0x33, !PT ;  /* 0x00000004ff157212 */ /* 0x000fe200078e33ff */
[----:B------:R-:W3:Y:S01]  /*b280*/  LDC R27, c[0x0][0x638] ;  /* 0x00018e00ff1b7b82 */ /* 0x000ee20000000800 */
[----:B------:R-:W-:Y:S01]  /*b290*/  SHF.L.U32 R28, R7, R28, RZ ;  /* 0x0000001c071c7219 */ /* 0x000fe200000006ff */
[----:B------:R-:W-:-:S06]  /*b2a0*/  IMAD.MOV.U32 R4, RZ, RZ, R13 ;  /* 0x000000ffff047224 */ /* 0x000fcc00078e000d */
[----:B------:R-:W0:Y:S01]  /*b2b0*/  LDC R29, c[0x0][0x610] ;  /* 0x00018400ff1d7b82 */ /* 0x000e220000000800 */
[----:B------:R-:W-:Y:S05]  /*b2c0*/  @!P0 BRA `(.L_x_287) ;  /* 0x0000000000288947 */ /* 0x000fea0003800000 */
[----:B--2---:R-:W2:Y:S02]  /*b2d0*/  LDC R0, c[0x0][0x64c] ;  /* 0x00019300ff007b82 */ /* 0x004ea40000000800 */
[----:B--2---:R-:W-:-:S04]  /*b2e0*/  IADD3 R3, P0, R13, R0, RZ ;  /* 0x000000000d037210 */ /* 0x004fc80007f1e0ff */
        /* <DEDUP_REMOVED lines=8> */
.L_x_287:
[----:B------:R-:W-:Y:S01]  /*b370*/  ISETP.NE.AND P0, PT, R2, 0x1, PT ;  /* 0x000000010200780c */ /* 0x000fe20003f05270 */
[----:B--2---:R-:W-:Y:S01]  /*b380*/  IMAD.MOV R14, RZ, RZ, -R14 ;  /* 0x000000ffff0e7224 */ /* 0x004fe200078e0a0e */
[----:B-1----:R-:W-:Y:S01]  /*b390*/  SHF.R.U64 R0, R4, R25, R5 ;  /* 0x0000001904007219 */ /* 0x002fe20000001205 */
[----:B0-----:R-:W-:Y:S01]  /*b3a0*/  VIADD R5, R20, 0xffffffff ;  /* 0xffffffff14057836 */ /* 0x001fe20000000000 */
[----:B------:R-:W-:Y:S01]  /*b3b0*/  LOP3.LUT R3, R10, R21, RZ, 0xc0, !PT ;  /* 0x000000150a037212 */ /* 0x000fe200078ec0ff */
[----:B------:R-:W-:Y:S02]  /*b3c0*/  IMAD.MOV.U32 R6, RZ, RZ, 0x1 ;  /* 0x00000001ff067424 */ /* 0x000fe400078e00ff */
[----:B------:R-:W-:Y:S01]  /*b3d0*/  IMAD.MOV R4, RZ, RZ, -R0 ;  /* 0x000000ffff047224 */ /* 0x000fe200078e0a00 */
[----:B------:R-:W-:Y:S01]  /*b3e0*/  LOP3.LUT R5, R12, R5, RZ, 0xc0, !PT ;  /* 0x000000050c057212 */ /* 0x000fe200078ec0ff */
[----:B------:R-:W-:Y:S02]  /*b3f0*/  IMAD R3, R28, R0, R3 ;  /* 0x000000001c037224 */ /* 0x000fe400078e0203 */
[----:B---3--:R-:W-:-:S02]  /*b400*/  IMAD R0, R4, R27, R13 ;  /* 0x0000001b04007224 */ /* 0x008fc400078e020d */
[----:B------:R-:W-:Y:S02]  /*b410*/  @P0 IMAD R26, R15, R14, R24 ;  /* 0x0000000e0f1a0224 */ /* 0x000fe400078e0218 */
[----:B------:R-:W-:Y:S01]  /*b420*/  IMAD R4, R0, R20, R5 ;  /* 0x0000001400047224 */ /* 0x000fe200078e0205 */
[----:B------:R-:W-:Y:S01]  /*b430*/  PRMT R0, R6, 0x7610, R0 ;  /* 0x0000761006007816 */ /* 0x000fe20000000000 */
[----:B------:R-:W-:-:S05]  /*b440*/  IMAD R3, R3, R29, R26 ;  /* 0x0000001d03037224 */ /* 0x000fca00078e021a */
[----:B------:R-:W-:Y:S02]  /*b450*/  SEL R153, R4, R3, !P0 ;  /* 0x0000000304997207 */ /* 0x000fe40004000000 */
[----:B------:R-:W-:-:S07]  /*b460*/  SEL R3, R3, R4, !P0 ;  /* 0x0000000403037207 */ /* 0x000fce0004000000 */
.L_x_285:
[----:B------:R-:W-:Y:S01]  /*b470*/  LOP3.LUT P0, RZ, R0, 0xff, RZ, 0xc0, !PT ;  /* 0x000000ff00ff7812 */ /* 0x000fe2000780c0ff */
[----:B------:R-:W-:-:S12]  /*b480*/  IMAD.MOV.U32 R152, RZ, RZ, R3 ;  /* 0x000000ffff987224 */ /* 0x000fd800078e0003 */
[----:B------:R-:W-:Y:S05]  /*b490*/  @P0 BRA `(.L_x_288) ;  /* 0xffffff5c002c0947 */ /* 0x000fea000383ffff */
[----:B------:R-:W-:Y:S05]  /*b4a0*/  EXIT ;  /* 0x000000000000794d */ /* 0x000fea0003800000 */
.L_x_7:
[----:B0-----:R-:W-:Y:S01]  /*b4b0*/  ULDC.64 UR4, c[0x0][0x650] ;  /* 0x0001940000047ab9 */ /* 0x001fe20000000a00 */
[----:B------:R-:W-:Y:S01]  /*b4c0*/  PRMT R8, RZ, 0x7610, R8 ;  /* 0x00007610ff087816 */ /* 0x000fe20000000008 */
[----:B------:R-:W-:Y:S01]  /*b4d0*/  IMAD.MOV.U32 R13, RZ, RZ, -0x1 ;  /* 0xffffffffff0d7424 */ /* 0x000fe200078e00ff */
[----:B------:R-:W-:Y:S01]  /*b4e0*/  ISETP.GE.U32.AND P0, PT, R16, UR4, PT ;  /* 0x0000000410007c0c */ /* 0x000fe2000bf06070 */
[----:B------:R-:W-:Y:S01]  /*b4f0*/  IMAD.MOV.U32 R7, RZ, RZ, -0x1 ;  /* 0xffffffffff077424 */ /* 0x000fe200078e00ff */
[----:B------:R-:W-:Y:S02]  /*b500*/  MOV R6, 0xffffffff ;  /* 0xffffffff00067802 */ /* 0x000fe40000000f00 */
        /* <DEDUP_REMOVED lines=20> */
.L_x_290:
[----:B------:R-:W0:Y:S01]  /*b650*/  LDC.64 R26, c[0x0][0x640] ;  /* 0x00019000ff1a7b82 */ /* 0x000e220000000a00 */
[-CC-:B------:R-:W-:Y:S01]  /*b660*/  SHF.R.U64 R20, R12, R8.reuse, R13.reuse ;  /* 0x000000080c147219 */ /* 0x180fe2000000120d */
[----:B------:R-:W-:Y:S01]  /*b670*/  IMAD.MOV.U32 R30, RZ, RZ, 0x1 ;  /* 0x00000001ff1e7424 */ /* 0x000fe200078e00ff */
[----:B------:R-:W-:Y:S02]  /*b680*/  SHF.R.U32.HI R6, RZ, R8, R13 ;  /* 0x00000008ff067219 */ /* 0x000fe4000001160d */
[----:B------:R-:W-:-:S03]  /*b690*/  IADD3 R11, P0, RZ, -R20, RZ ;  /* 0x80000014ff0b7210 */ /* 0x000fc60007f1e0ff */
[----:B------:R-:W1:Y:S02]  /*b6a0*/  LDC R10, c[0x0][0x618] ;  /* 0x00018600ff0a7b82 */ /* 0x000e640000000800 */
[----:B------:R-:W-:-:S04]  /*b6b0*/  IMAD.X R7, RZ, RZ, ~R6, P0 ;  /* 0x000000ffff077224 */ /* 0x000fc800000e0e06 */
[-C--:B------:R-:W-:Y:S02]  /*b6c0*/  IMAD R8, R7, R22.reuse, RZ ;  /* 0x0000001607087224 */ /* 0x080fe400078e02ff */
[----:B------:R-:W2:Y:S01]  /*b6d0*/  LDC R12, c[0x0][0x608] ;  /* 0x00018200ff0c7b82 */ /* 0x000ea20000000800 */
[----:B------:R-:W-:-:S04]  /*b6e0*/  IMAD.WIDE.U32 R6, R11, R22, R16 ;  /* 0x000000160b067225 */ /* 0x000fc800078e0010 */
[----:B------:R-:W-:-:S03]  /*b6f0*/  IMAD R11, R11, R23, R8 ;  /* 0x000000170b0b7224 */ /* 0x000fc600078e0208 */
[----:B------:R-:W3:Y:S01]  /*b700*/  LDC R25, c[0x0][0x658] ;  /* 0x00019600ff197b82 */ /* 0x000ee20000000800 */
[----:B0-----:R-:W-:Y:S01]  /*b710*/  ISETP.NE.U32.AND P0, PT, R26, RZ, PT ;  /* 0x000000ff1a00720c */ /* 0x001fe20003f05070 */
[----:B------:R-:W-:-:S03]  /*b720*/  IMAD.IADD R7, R7, 0x1, R11 ;  /* 0x0000000107077824 */ /* 0x000fc600078e020b */
[----:B------:R-:W-:-:S03]  /*b730*/  ISETP.NE.AND.EX P0, PT, R27, RZ, PT, P0 ;  /* 0x000000ff1b00720c */ /* 0x000fc60003f05300 */
[----:B------:R-:W0:Y:S01]  /*b740*/  LDC R23, c[0x0][0x600] ;  /* 0x00018000ff177b82 */ /* 0x000e220000000800 */
[-CC-:B-1----:R-:W-:Y:S02]  /*b750*/  SHF.R.U64 R8, R6, R10.reuse, R7.reuse ;  /* 0x0000000a06087219 */ /* 0x182fe40000001207 */
[----:B------:R-:W-:Y:S01]  /*b760*/  SHF.R.U32.HI R7, RZ, R10, R7 ;  /* 0x0000000aff077219 */ /* 0x000fe20000011607 */
[----:B------:R-:W-:-:S04]  /*b770*/  IMAD.MOV.U32 R10, RZ, RZ, -0x1 ;  /* 0xffffffffff0a7424 */ /* 0x000fc800078e00ff */
[----:B------:R-:W1:Y:S01]  /*b780*/  LDC R24, c[0x0][0x648] ;  /* 0x00019200ff187b82 */ /* 0x000e620000000800 */
[-CC-:B--2---:R-:W-:Y:S02]  /*b790*/  SHF.R.U64 R21, R8, R12.reuse, R7.reuse ;  /* 0x0000000c08157219 */ /* 0x184fe40000001207 */
[----:B------:R-:W-:-:S05]  /*b7a0*/  SHF.R.U32.HI R6, RZ, R12, R7 ;  /* 0x0000000cff067219 */ /* 0x000fca0000011607 */
[----:B------:R-:W2:Y:S01]  /*b7b0*/  LDC R28, c[0x0][0x638] ;  /* 0x00018e00ff1c7b82 */ /* 0x000ea20000000800 */
[-C--:B---3--:R-:W-:Y:S02]  /*b7c0*/  SHF.L.U32 R10, R10, R25.reuse, RZ ;  /* 0x000000190a0a7219 */ /* 0x088fe400000006ff */
[-CC-:B------:R-:W-:Y:S02]  /*b7d0*/  SHF.R.U64 R22, R21, R25.reuse, R6.reuse ;  /* 0x0000001915167219 */ /* 0x180fe40000001206 */
[----:B------:R-:W-:Y:S02]  /*b7e0*/  SHF.R.U32.HI R7, RZ, R25, R6 ;  /* 0x00000019ff077219 */ /* 0x000fe40000011606 */
[----:B------:R-:W-:Y:S01]  /*b7f0*/  LOP3.LUT R32, RZ, R10, RZ, 0x33, !PT ;  /* 0x0000000aff207212 */ /* 0x000fe200078e33ff */
[----:B------:R-:W3:Y:S01]  /*b800*/  LDC R29, c[0x0][0x610] ;  /* 0x00018400ff1d7b82 */ /* 0x000ee20000000800 */
[----:B------:R-:W-:Y:S01]  /*b810*/  MOV R6, R22 ;  /* 0x0000001600067202 */ /* 0x000fe20000000f00 */
[----:B------:R-:W-:Y:S06]  /*b820*/  @!P0 BRA `(.L_x_291) ;  /* 0x0000000000288947 */ /* 0x000fec0003800000 */
        /* <DEDUP_REMOVED lines=10> */
.L_x_291:
[----:B------:R-:W-:Y:S01]  /*b8d0*/  ISETP.NE.AND P0, PT, R2, 0x1, PT ;  /* 0x000000010200780c */ /* 0x000fe20003f05270 */
[----:B0-----:R-:W-:Y:S01]  /*b8e0*/  VIADD R11, R23, 0xffffffff ;  /* 0xffffffff170b7836 */ /* 0x001fe20000000000 */
[----:B-1----:R-:W-:Y:S02]  /*b8f0*/  SHF.R.U64 R6, R6, R24, R7 ;  /* 0x0000001806067219 */ /* 0x002fe40000001207 */
[----:B------:R-:W-:Y:S02]  /*b900*/  SHF.L.U32 R30, R30, R25, RZ ;  /* 0x000000191e1e7219 */ /* 0x000fe400000006ff */
[----:B------:R-:W-:Y:S01]  /*b910*/  LOP3.LUT R5, R21, R32, RZ, 0xc0, !PT ;  /* 0x0000002015057212 */ /* 0x000fe200078ec0ff */
[----:B------:R-:W-:-:S04]  /*b920*/  IMAD.MOV R7, RZ, RZ, -R6 ;  /* 0x000000ffff077224 */ /* 0x000fc800078e0a06 */
[----:B------:R-:W-:Y:S01]  /*b930*/  IMAD R6, R30, R6, R5 ;  /* 0x000000061e067224 */ /* 0x000fe200078e0205 */
[----:B------:R-:W-:Y:S01]  /*b940*/  LOP3.LUT R5, R8, R11, RZ, 0xc0, !PT ;  /* 0x0000000b08057212 */ /* 0x000fe200078ec0ff */
[----:B------:R-:W-:Y:S02]  /*b950*/  @P0 IMAD R3, R9, R14, R4 ;  /* 0x0000000e09030224 */ /* 0x000fe400078e0204 */
[----:B--2---:R-:W-:Y:S02]  /*b960*/  IMAD R4, R7, R28, R22 ;  /* 0x0000001c07047224 */ /* 0x004fe400078e0216 */
[----:B---3--:R-:W-:Y:S02]  /*b970*/  IMAD R3, R6, R29, R3 ;  /* 0x0000001d06037224 */ /* 0x008fe400078e0203 */
[----:B------:R-:W-:Y:S02]  /*b980*/  IMAD R4, R4, R23, R5 ;  /* 0x0000001704047224 */ /* 0x000fe400078e0205 */
[----:B------:R-:W-:-:S02]  /*b990*/  IMAD.MOV.U32 R8, RZ, RZ, 0x1 ;  /* 0x00000001ff087424 */ /* 0x000fc400078e00ff */
[----:B------:R-:W-:Y:S01]  /*b9a0*/  IMAD.MOV.U32 R6, RZ, RZ, R20 ;  /* 0x000000ffff067224 */ /* 0x000fe200078e0014 */
[----:B------:R-:W-:Y:S02]  /*b9b0*/  SEL R7, R4, R3, !P0 ;  /* 0x0000000304077207 */ /* 0x000fe40004000000 */
[----:B------:R-:W-:-:S07]  /*b9c0*/  SEL R13, R3, R4, !P0 ;  /* 0x00000004030d7207 */ /* 0x000fce0004000000 */
.L_x_289:
[----:B------:R-:W-:-:S08]  /*b9d0*/  NOP ;  /* 0x0000000000007918 */ /* 0x000fd00000000000 */
[----:B------:R-:W0:-:S00]  /*b9e0*/  USETMAXREG.DEALLOC.CTAPOOL 0x28 ;  /* 0x00000028000079c8 */ /* 0x000e0000080e0500 */
[----:B0-----:R-:W-:-:S13]  /*b9f0*/  ISETP.NE.AND P0, PT, R0, RZ, PT ;  /* 0x000000ff0000720c */ /* 0x001fda0003f05270 */
[----:B------:R-:W-:Y:S05]  /*ba00*/  @P0 EXIT ;  /* 0x000000000000094d */ /* 0x000fea0003800000 */
[----:B------:R-:W-:Y:S01]  /*ba10*/  LOP3.LUT P0, RZ, R8, 0xff, RZ, 0xc0, !PT ;  /* 0x000000ff08ff7812 */ /* 0x000fe2000780c0ff */
[----:B------:R-:W-:Y:S02]  /*ba20*/  IMAD.MOV.U32 R0, RZ, RZ, 0x1 ;  /* 0x00000001ff007424 */ /* 0x000fe400078e00ff */
[----:B------:R-:W-:-:S10]  /*ba30*/  IMAD.MOV.U32 R3, RZ, RZ, RZ ;  /* 0x000000ffff037224 */ /* 0x000fd400078e00ff */
[----:B------:R-:W-:Y:S05]  /*ba40*/  @!P0 BRA `(.L_x_292) ;  /* 0x0000000c00748947 */ /* 0x000fea0003800000 */
[----:B------:R-:W0:Y:S01]  /*ba50*/  LDC R0, c[0x0][0x28c] ;  /* 0x0000a300ff007b82 */ /* 0x000e220000000800 */
[----:B------:R-:W-:Y:S01]  /*ba60*/  ULDC UR5, c[0x0][0x658] ;  /* 0x0001960000057ab9 */ /* 0x000fe20000000800 */
[----:B------:R-:W-:Y:S01]  /*ba70*/  UMOV UR7, 0xffffffff ;  /* 0xffffffff00077882 */ /* 0x000fe20000000000 */
[----:B------:R-:W-:Y:S01]  /*ba80*/  ULDC UR6, c[0x0][0xc] ;  /* 0x0000030000067ab9 */ /* 0x000fe20000000800 */
[----:B------:R-:W-:Y:S01]  /*ba90*/  USHF.L.U32 UR9, UR7, UR5, URZ ;  /* 0x0000000507097299 */ /* 0x000fe2000800063f */
[----:B------:R-:W-:Y:S01]  /*baa0*/  BSSY B0, `(.L_x_292) ;  /* 0x00000d7000007945 */ /* 0x000fe20003800000 */
[----:B------:R-:W-:Y:S01]  /*bab0*/  UMOV UR8, 0x1 ;  /* 0x0000000100087882 */ /* 0x000fe20000000000 */
[----:B------:R-:W-:Y:S01]  /*bac0*/  ULDC UR7, c[0x0][0x10] ;  /* 0x0000040000077ab9 */ /* 0x000fe20000000800 */
[----:B------:R-:W1:Y:S01]  /*bad0*/  S2UR UR10, SR_CgaCtaId ;  /* 0x00000000000a79c3 */ /* 0x000e620000008800 */
[----:B------:R-:W-:Y:S01]  /*bae0*/  UIMAD.WIDE.U32 UR6, UR6, UR7, URZ ;  /* 0x00000007060672a5 */ /* 0x000fe2000f8e003f */
[----:B------:R-:W-:Y:S01]  /*baf0*/  IMAD.MOV.U32 R9, RZ, RZ, 0x1 ;  /* 0x00000001ff097424 */ /* 0x000fe200078e00ff */
[----:B------:R-:W-:Y:S01]  /*bb00*/  USHF.L.U32 UR5, UR8, UR5, URZ ;  /* 0x0000000508057299 */ /* 0x000fe2000800063f */
[----:B------:R-:W-:Y:S01]  /*bb10*/  LOP3.LUT R12, R19, 0x2, RZ, 0xfc, !PT ;  /* 0x00000002130c7812 */ /* 0x000fe200078efcff */
[----:B------:R-:W-:Y:S01]  /*bb20*/  ULDC UR4, c[0x0][0x600] ;  /* 0x0001800000047ab9 */ /* 0x000fe20000000800 */
[----:B------:R-:W-:Y:S01]  /*bb30*/  ULDC UR8, c[0x0][0x14] ;  /* 0x0000050000087ab9 */ /* 0x000fe20000000800 */
[----:B------:R-:W-:-:S02]  /*bb40*/  UIADD3 UR4, UR4, -0x1, URZ ;  /* 0xffffffff04047890 */ /* 0x000fc4000fffe03f */
[----:B------:R-:W-:Y:S02]  /*bb50*/  UIMAD.WIDE.U32 UR30, UR6, UR8, URZ ;  /* 0x00000008061e72a5 */ /* 0x000fe4000f8e003f */
[----:B------:R-:W-:Y:S02]  /*bb60*/  UIMAD UR7, UR7, UR8, URZ ;  /* 0x00000008070772a4 */ /* 0x000fe4000f8e023f */
[----:B------:R-:W-:Y:S02]  /*bb70*/  ULOP3.LUT UR6, URZ, UR9, URZ, 0x33, !UPT ;  /* 0x000000093f067292 */ /* 0x000fe4000f8e333f */
[----:B------:R-:W-:Y:S01]  /*bb80*/  UIADD3 UR7, UR31, UR7, URZ ;  /* 0x000000071f077290 */ /* 0x000fe2000fffe03f */
[----:B0-----:R-:W-:Y:S01]  /*bb90*/  IADD3 R0, R0, 0x7f, RZ ;  /* 0x0000007f00007810 */ /* 0x001fe20007ffe0ff */
[----:B------:R-:W-:-:S03]  /*bba0*/  ULDC.64 UR38, c[0x0][0x198] ;  /* 0x0000660000267ab9 */ /* 0x000fc60000000a00 */
[----:B------:R-:W-:-:S04]  /*bbb0*/  SHF.R.S32.HI R3, RZ, 0x1f, R0 ;  /* 0x0000001fff037819 */ /* 0x000fc80000011400 */
[----:B------:R-:W-:Y:S01]  /*bbc0*/  LEA.HI R3, R3, R0, RZ, 0x7 ;  /* 0x0000000003037211 */ /* 0x000fe200078f38ff */
[----:B------:R-:W-:Y:S02]  /*bbd0*/  IMAD.MOV.U32 R0, RZ, RZ, 0x1 ;  /* 0x00000001ff007424 */ /* 0x000fe400078e00ff */
[----:B-1----:R-:W-:Y:S01]  /*bbe0*/  IMAD.U32 R10, RZ, RZ, UR10 ;  /* 0x0000000aff0a7e24 */ /* 0x002fe2000f8e00ff */
[----:B------:R-:W-:Y:S01]  /*bbf0*/  SHF.R.S32.HI R8, RZ, 0x7, R3 ;  /* 0x00000007ff087819 */ /* 0x000fe20000011403 */
[----:B------:R-:W-:-:S04]  /*bc00*/  IMAD.MOV.U32 R3, RZ, RZ, RZ ;  /* 0x000000ffff037224 */ /* 0x000fc800078e00ff */
[----:B------:R-:W-:-:S07]  /*bc10*/  VIADD R11, R8, 0x1 ;  /* 0x00000001080b7836 */ /* 0x000fce0000000000 */
.L_x_303:
[----:B------:R-:W-:-:S03]  /*bc20*/  UMOV UR8, 0xffffffff ;  /* 0xffffffff00087882 */ /* 0x000fc60000000000 */
[----:B------:R-:W-:Y:S05]  /*bc30*/  BRA.DIV UR8, `(.L_x_293) ;  /* 0x0000000e08987947 */ /* 0x000fea000b800000 */
[----:B------:R-:W-:-:S13]  /*bc40*/  ELECT P6, URZ, PT ;  /* 0x00000000003f782f */ /* 0x000fda00038c0000 */
.L_x_312:
[----:B------:R-:W0:Y:S01]  /*bc50*/  LDC R4, c[0x0][0x28c] ;  /* 0x0000a300ff047b82 */ /* 0x000e220000000800 */
[----:B------:R-:W-:Y:S01]  /*bc60*/  BSSY B1, `(.L_x_294) ;  /* 0x0000047000017945 */ /* 0x000fe20003800000 */
[----:B0-----:R-:W-:-:S13]  /*bc70*/  ISETP.LT.OR P6, PT, R4, 0x1, !P6 ;  /* 0x000000010400780c */ /* 0x001fda00077c1670 */
[----:B------:R-:W-:Y:S05]  /*bc80*/  @P6 BRA `(.L_x_295) ;  /* 0x0000000400106947 */ /* 0x000fea0003800000 */
[----:B------:R-:W-:Y:S01]  /*bc90*/  IMAD R13, R13, 0x2, R10 ;  /* 0x000000020d0d7824 */ /* 0x000fe200078e020a */
[----:B------:R-:W-:Y:S01]  /*bca0*/  MOV R5, R0 ;  /* 0x0000000000057202 */ /* 0x000fe20000000f00 */
[----:B------:R-:W-:Y:S02]  /*bcb0*/  IMAD.SHL.U32 R15, R7, 0x80, RZ ;  /* 0x00000080070f7824 */ /* 0x000fe400078e00ff */
[----:B------:R-:W-:Y:S02]  /*bcc0*/  IMAD.MOV.U32 R21, RZ, RZ, RZ ;  /* 0x000000ffff157224 */ /* 0x000fe400078e00ff */
[----:B------:R-:W-:Y:S02]  /*bcd0*/  IMAD.MOV.U32 R4, RZ, RZ, R11 ;  /* 0x000000ffff047224 */ /* 0x000fe400078e000b */
[----:B------:R-:W-:Y:S02]  /*bce0*/  IMAD.MOV.U32 R7, RZ, RZ, R3 ;  /* 0x000000ffff077224 */ /* 0x000fe400078e0003 */
[----:B------:R-:W-:-:S07]  /*bcf0*/  IMAD.SHL.U32 R20, R13, 0x80, RZ ;  /* 0x000000800d147824 */ /* 0x000fce00078e00ff */
.L_x_298:
[----:B------:R-:W0:Y:S01]  /*bd00*/  S2UR UR8, SR_CgaCtaId ;  /* 0x00000000000879c3 */ /* 0x000e220000008800 */
[----:B------:R-:W-:Y:S02]  /*bd10*/  MOV R13, 0x400 ;  /* 0x00000400000d7802 */ /* 0x000fe40000000f00 */
[----:B------:R-:W-:-:S13]  /*bd20*/  LOP3.LUT P1, RZ, R18, 0x7f, RZ, 0xc0, !PT ;  /* 0x0000007f12ff7812 */ /* 0x000fda000782c0ff */
[----:B------:R-:W1:Y:S01]  /*bd30*/  @!P1 LDC R14, c[0x0][0x500] ;  /* 0x00014000ff0e9b82 */ /* 0x000e620000000800 */
[----:B0-----:R-:W-:-:S05]  /*bd40*/  IMAD.U32 R10, RZ, RZ, UR8 ;  /* 0x00000008ff0a7e24 */ /* 0x001fca000f8e00ff */
[----:B------:R-:W-:Y:S02]  /*bd50*/  LEA R24, R10, R13, 0x18 ;  /* 0x0000000d0a187211 */ /* 0x000fe400078ec0ff */
[----:B------:R-:W-:-:S03]  /*bd60*/  SHF.L.U32 R13, R5, 0x1f, RZ ;  /* 0x0000001f050d7819 */ /* 0x000fc600000006ff */
[----:B------:R-:W-:-:S04]  /*bd70*/  IMAD R22, R7, 0x8, R24 ;  /* 0x0000000807167824 */ /* 0x000fc800078e0218 */
[----:B------:R-:W0:Y:S02]  /*bd80*/  SYNCS.PHASECHK.TRANS64.TRYWAIT P0, [R22+URZ+0x10], R13 ;  /* 0x0000100d160075a7 */ /* 0x000e24000800017f */
[----:B01----:R-:W-:Y:S05]  /*bd90*/  @!P0 BRA `(.L_x_296) ;  /* 0x0000000c00608947 */ /* 0x003fea0003800000 */
.L_x_313:
[----:B0-----:R-:W-:Y:S01]  /*bda0*/  PRMT R13, R12, 0x9910, RZ ;  /* 0x000099100c0d7816 */ /* 0x001fe200000000ff */
[----:B------:R0:W-:Y:S03]  /*bdb0*/  @!P1 SYNCS.ARRIVE.TRANS64 RZ, [R22+URZ], R14 ;  /* 0x0000000e16ff99a7 */ /* 0x0001e6000800003f */
[----:B------:R-:W-:-:S13]  /*bdc0*/  ISETP.NE.AND P0, PT, R13, 0x2, PT ;  /* 0x000000020d00780c */ /* 0x000fda0003f05270 */
[----:B0-----:R-:W-:Y:S05]  /*bdd0*/  @P0 BRA `(.L_x_297) ;  /* 0x0000000000040947 */ /* 0x001fea0003800000 */
[----:B------:R-:W-:Y:S01]  /*bde0*/  BPT.TRAP 0x1 ;  /* 0x000000040000795c */ /* 0x000fe20000300000 */
.L_x_297:
[----:B------:R-:W-:Y:S01]  /*bdf0*/  IMAD.SHL.U32 R13, R7, 0x8000, RZ ;  /* 0x00008000070d7824 */ /* 0x000fe200078e00ff */
[----:B------:R-:W-:Y:S01]  /*be00*/  R2UR UR34, R21 ;  /* 0x00000000152272ca */ /* 0x000fe200000e0000 */
[----:B------:R-:W-:Y:S01]  /*be10*/  UIADD3 UR14, UP0, UR38, 0xf0, URZ ;  /* 0x000000f0260e7890 */ /* 0x000fe2000ff1e03f */
[----:B------:R-:W-:Y:S01]  /*be20*/  R2UR UR33, R22 ;  /* 0x00000000162172ca */ /* 0x000fe200000e0000 */
[--C-:B------:R-:W-:Y:S01]  /*be30*/  IMAD R14, R10, 0x2000, R13.reuse ;  /* 0x000020000a0e7824 */ /* 0x100fe200078e020d */
[----:B------:R-:W-:Y:S01]  /*be40*/  R2UR UR36, R6 ;  /* 0x00000000062472ca */ /* 0x000fe200000e0000 */
[----:B------:R-:W-:Y:S01]  /*be50*/  IMAD.IADD R13, R24, 0x1, R13 ;  /* 0x00000001180d7824 */ /* 0x000fe200078e020d */
[----:B------:R-:W-:Y:S01]  /*be60*/  R2UR UR35, R20 ;  /* 0x00000000142372ca */ /* 0x000fe200000e0000 */
[----:B------:R-:W-:Y:S01]  /*be70*/  IMAD R14, R14, 0x2, R24 ;  /* 0x000000020e0e7824 */ /* 0x000fe200078e0218 */
[----:B------:R-:W-:Y:S01]  /*be80*/  IADD3 R4, R4, -0x1, RZ ;  /* 0xffffffff04047810 */ /* 0x000fe20007ffe0ff */
[----:B------:R-:W-:Y:S01]  /*be90*/  UIADD3 UR40, UP1, UR38, 0x1f0, URZ ;  /* 0x000001f026287890 */ /* 0x000fe2000ff3e03f */
[----:B------:R-:W-:Y:S01]  /*bea0*/  R2UR UR8, R13 ;  /* 0x000000000d0872ca */ /* 0x000fe200000e0000 */
[----:B------:R-:W-:Y:S01]  /*beb0*/  UIADD3.X UR15, URZ, UR39, URZ, UP0, !UPT ;  /* 0x000000273f0f7290 */ /* 0x000fe200087fe43f */
[----:B------:R-:W-:Y:S01]  /*bec0*/  R2UR UR24, R14 ;  /* 0x000000000e1872ca */ /* 0x000fe200000e0000 */
[----:B------:R-:W-:Y:S01]  /*bed0*/  UIADD3 UR26, UR34, 0x40, URZ ;  /* 0x00000040221a7890 */ /* 0x000fe2000fffe03f */
[----:B------:R-:W-:Y:S01]  /*bee0*/  R2UR UR19, R15 ;  /* 0x000000000f1372ca */ /* 0x000fe200000e0000 */
[----:B------:R-:W-:Y:S01]  /*bef0*/  UIADD3.X UR41, URZ, UR39, URZ, UP1, !UPT ;  /* 0x000000273f297290 */ /* 0x000fe20008ffe43f */
[----:B------:R-:W-:Y:S01]  /*bf00*/  ISETP.GT.AND P1, PT, R4, 0x1, PT ;  /* 0x000000010400780c */ /* 0x000fe20003f24270 */
[----:B------:R-:W-:Y:S01]  /*bf10*/  VIADD R7, R7, 0x1 ;  /* 0x0000000107077836 */ /* 0x000fe20000000000 */
[----:B------:R-:W-:Y:S01]  /*bf20*/  UMOV UR13, 0x30000 ;  /* 0x00030000000d7882 */ /* 0x000fe20000000000 */
[----:B------:R-:W-:Y:S01]  /*bf30*/  UMOV UR22, 0x0 ;  /* 0x0000000000167882 */ /* 0x000fe20000000000 */
[----:B------:R-:W-:Y:S01]  /*bf40*/  UMOV UR23, 0x10000000 ;  /* 0x1000000000177882 */ /* 0x000fe20000000000 */
[----:B------:R-:W-:Y:S01]  /*bf50*/  UMOV UR25, UR33 ;  /* 0x0000002100197c82 */ /* 0x000fe20008000000 */
[----:B------:R-:W-:Y:S01]  /*bf60*/  ISETP.NE.AND P0, PT, R7, 0x2, PT ;  /* 0x000000020700780c */ /* 0x000fe20003f05270 */
[----:B------:R-:W-:Y:S01]  /*bf70*/  UIADD3 UR16, UR8, 0x20100, URZ ;  /* 0x0002010008107890 */ /* 0x000fe2000fffe03f */
[----:B------:R-:W-:Y:S01]  /*bf80*/  VIADD R21, R21, 0x80 ;  /* 0x0000008015157836 */ /* 0x000fe20000000000 */
[----:B------:R-:W-:Y:S01]  /*bf90*/  UIADD3 UR32, UR24, 0x100, URZ ;  /* 0x0000010018207890 */ /* 0x000fe2000fffe03f */
[----:B------:R-:W-:Y:S01]  /*bfa0*/  SEL R14, RZ, 0x1, P0 ;  /* 0x00000001ff0e7807 */ /* 0x000fe20000000000 */
[----:B------:R-:W-:Y:S01]  /*bfb0*/  UIADD3 UR24, UR24, 0x8100, URZ ;  /* 0x0000810018187890 */ /* 0x000fe2000fffe03f */
[----:B------:R-:W-:Y:S01]  /*bfc0*/  SEL R7, R7, RZ, P0 ;  /* 0x000000ff07077207 */ /* 0x000fe20000000000 */
[----:B------:R-:W-:Y:S01]  /*bfd0*/  UIADD3 UR8, UR8, 0x24100, URZ ;  /* 0x0002410008087890 */ /* 0x000fe2000fffe03f */
[----:B------:R-:W-:Y:S01]  /*bfe0*/  LOP3.LUT R5, R5, R14, RZ, 0x3c, !PT ;  /* 0x0000000e05057212 */ /* 0x000fe200078e3cff */
[----:B------:R-:W-:Y:S01]  /*bff0*/  UMOV UR28, UR36 ;  /* 0x00000024001c7c82 */ /* 0x000fe20008000000 */
[----:B------:R-:W-:Y:S01]  /*c000*/  UMOV UR27, UR35 ;  /* 0x00000023001b7c82 */ /* 0x000fe20008000000 */
[----:B------:R-:W-:Y:S01]  /*c010*/  UMOV UR17, UR33 ;  /* 0x0000002100117c82 */ /* 0x000fe20008000000 */
[----:B------:R-:W-:Y:S01]  /*c020*/  UMOV UR18, UR34 ;  /* 0x0000002200127c82 */ /* 0x000fe20008000000 */
[----:B------:R-:W-:Y:S01]  /*c030*/  UMOV UR20, UR36 ;  /* 0x0000002400147c82 */ /* 0x000fe20008000000 */
[----:B------:R0:W-:Y:S01]  /*c040*/  UTMALDG.3D.MULTICAST [UR32], [UR14], UR13, desc[UR22] ;  /* 0x000016200e0073b4 */ /* 0x0001e2000801180d */
[----:B------:R-:W-:Y:S01]  /*c050*/  UMOV UR9, UR33 ;  /* 0x0000002100097c82 */ /* 0x000fe20008000000 */
[----:B------:R-:W-:Y:S01]  /*c060*/  UMOV UR11, UR19 ;  /* 0x00000013000b7c82 */ /* 0x000fe20008000000 */
[----:B------:R-:W-:Y:S01]  /*c070*/  UMOV UR12, UR36 ;  /* 0x00000024000c7c82 */ /* 0x000fe20008000000 */
[----:B------:R-:W-:Y:S01]  /*c080*/  UMOV UR10, UR26 ;  /* 0x0000001a000a7c82 */ /* 0x000fe20008000000 */
[----:B------:R0:W-:Y:S01]  /*c090*/  UTMALDG.3D.MULTICAST [UR24], [UR14], UR13, desc[UR22] ;  /* 0x000016180e0073b4 */ /* 0x0001e2000801180d */
[----:B------:R0:W-:Y:S01]  /*c0a0*/  UTMALDG.3D [UR16], [UR40], desc[UR22] ;  /* 0x00001610280075b4 */ /* 0x0001e20008011000 */
[----:B------:R0:W-:Y:S02]  /*c0b0*/  UTMALDG.3D [UR8], [UR40], desc[UR22] ;  /* 0x00001608280075b4 */ /* 0x0001e40008011000 */
[----:B0-----:R-:W-:Y:S05]  /*c0c0*/  @P1 BRA `(.L_x_298) ;  /* 0xfffffffc000c1947 */ /* 0x001fea000383ffff */
.L_x_295:
[----:B------:R-:W-:Y:S05]  /*c0d0*/  BSYNC B1 ;  /* 0x0000000000017941 */ /* 0x000fea0003800000 */
.L_x_294:
[----:B------:R-:W-:Y:S01]  /*c0e0*/  LOP3.LUT P1, RZ, R9, 0xff, RZ, 0xc0, !PT ;  /* 0x000000ff09ff7812 */ /* 0x000fe2000782c0ff */
[----:B------:R-:W-:Y:S01]  /*c0f0*/  IMAD.IADD R3, R8, 0x1, R3 ;  /* 0x0000000108037824 */ /* 0x000fe200078e0203 */
[----:B------:R-:W-:Y:S01]  /*c100*/  IADD3 R16, P2, R16, UR30, RZ ;  /* 0x0000001e10107c10 */ /* 0x000fe2000ff5e0ff */
[----:B------:R-:W-:Y:S01]  /*c110*/  ULDC.64 UR8, c[0x0][0x650] ;  /* 0x0001940000087ab9 */ /* 0x000fe20000000a00 */
[----:B------:R-:W-:Y:S01]  /*c120*/  BSSY B1, `(.L_x_299) ;  /* 0x000006c000017945 */ /* 0x000fe20003800000 */
[----:B------:R-:W-:Y:S01]  /*c130*/  IMAD.MOV.U32 R13, RZ, RZ, -0x1 ;  /* 0xffffffffff0d7424 */ /* 0x000fe200078e00ff */
[----:B------:R-:W-:Y:S01]  /*c140*/  ISETP.GT.U32.AND P0, PT, R3, 0x1, PT ;  /* 0x000000010300780c */ /* 0x000fe20003f04070 */
[----:B------:R-:W-:Y:S01]  /*c150*/  IMAD.MOV.U32 R7, RZ, RZ, -0x1 ;  /* 0xffffffffff077424 */ /* 0x000fe200078e00ff */
[----:B------:R-:W-:Y:S01]  /*c160*/  SHF.R.U32.HI R4, RZ, 0x1, R3 ;  /* 0x00000001ff047819 */ /* 0x000fe20000011603 */
[----:B------:R-:W-:Y:S01]  /*c170*/  IMAD.MOV.U32 R6, RZ, RZ, -0x1 ;  /* 0xffffffffff067424 */ /* 0x000fe200078e00ff */
[----:B------:R-:W-:-:S02]  /*c180*/  ISETP.LT.U32.AND P0, PT, R8, 0x2, P0 ;  /* 0x000000020800780c */ /* 0x000fc40000701070 */
[----:B------:R-:W-:Y:S01]  /*c190*/  IADD3.X R17, R17, UR7, RZ, P2, !PT ;  /* 0x0000000711117c10 */ /* 0x000fe200097fe4ff */
[----:B------:R-:W0:Y:S01]  /*c1a0*/  @P1 S2R R10, SR_CgaCtaId ;  /* 0x00000000000a1919 */ /* 0x000e220000008800 */
[----:B------:R-:W-:Y:S02]  /*c1b0*/  @P1 MOV R5, 0x400 ;  /* 0x0000040000051802 */ /* 0x000fe40000000f00 */
[----:B------:R-:W-:Y:S02]  /*c1c0*/  ISETP.GE.U32.AND P2, PT, R16, UR8, PT ;  /* 0x0000000810007c0c */ /* 0x000fe4000bf46070 */
[----:B------:R-:W-:Y:S02]  /*c1d0*/  LOP3.LUT R4, R4, 0x1, RZ, 0xc0, !PT ;  /* 0x0000000104047812 */ /* 0x000fe400078ec0ff */
[----:B------:R-:W-:Y:S02]  /*c1e0*/  LOP3.LUT R3, R3, 0x1, RZ, 0xc0, !PT ;  /* 0x0000000103037812 */ /* 0x000fe400078ec0ff */
[----:B------:R-:W-:-:S02]  /*c1f0*/  PRMT R9, RZ, 0x7610, R9 ;  /* 0x00007610ff097816 */ /* 0x000fc40000000009 */
[----:B0-----:R-:W-:-:S04]  /*c200*/  @P1 LEA R5, R10, R5, 0x18 ;  /* 0x000000050a051211 */ /* 0x001fc800078ec0ff */
[----:B------:R0:W-:Y:S01]  /*c210*/  @P1 SYNCS.ARRIVE.TRANS64.A1T0 RZ, [R5+URZ+0x38], RZ ;  /* 0x000038ff05ff19a7 */ /* 0x0001e2000810003f */
[----:B------:R-:W-:-:S04]  /*c220*/  ISETP.NE.U32.AND P1, PT, R4, 0x1, PT ;  /* 0x000000010400780c */ /* 0x000fc80003f25070 */
[----:B------:R-:W-:Y:S02]  /*c230*/  ISETP.GT.U32.AND P1, PT, R8, 0x1, !P1 ;  /* 0x000000010800780c */ /* 0x000fe40004f24070 */
[----:B0-----:R-:W-:Y:S02]  /*c240*/  SEL R5, RZ, 0x1, !P0 ;  /* 0x00000001ff057807 */ /* 0x001fe40004000000 */
[----:B------:R-:W-:Y:S02]  /*c250*/  ISETP.GE.U32.AND.EX P0, PT, R17, UR9, PT, P2 ;  /* 0x0000000911007c0c */ /* 0x000fe4000bf06120 */
[----:B------:R-:W-:-:S04]  /*c260*/  SEL R4, RZ, 0x1, !P1 ;  /* 0x00000001ff047807 */ /* 0x000fc80004800000 */
[----:B------:R-:W-:Y:S02]  /*c270*/  LOP3.LUT R0, R4, R0, R5, 0x96, !PT ;  /* 0x0000000004007212 */ /* 0x000fe400078e9605 */
[----:B------:R-:W-:-:S05]  /*c280*/  PRMT R4, RZ, 0x7610, R4 ;  /* 0x00007610ff047816 */ /* 0x000fca0000000004 */
[----:B------:R-:W-:Y:S05]  /*c290*/  @P0 BRA `(.L_x_300) ;  /* 0x0000000400500947 */ /* 0x000fea0003800000 */
[----:B------:R-:W0:Y:S01]  /*c2a0*/  S2R R15, SR_CTAID.X ;  /* 0x00000000000f7919 */ /* 0x000e220000002500 */
[----:B------:R-:W-:Y:S01]  /*c2b0*/  ULDC.64 UR8, c[0x0][0x628] ;  /* 0x00018a0000087ab9 */ /* 0x000fe20000000a00 */
[----:B------:R-:W1:Y:S01]  /*c2c0*/  LDC R20, c[0x0][0x144] ;  /* 0x00005100ff147b82 */ /* 0x000e620000000800 */
[----:B------:R-:W-:Y:S01]  /*c2d0*/  ISETP.NE.U32.AND P0, PT, RZ, UR8, PT ;  /* 0x00000008ff007c0c */ /* 0x000fe2000bf05070 */
[----:B------:R-:W2:Y:S01]  /*c2e0*/  S2R R13, SR_CTAID.Y ;  /* 0x00000000000d7919 */ /* 0x000ea20000002600 */
[----:B------:R-:W-:Y:S01]  /*c2f0*/  ULDC UR11, c[0x0][0x630] ;  /* 0x00018c00000b7ab9 */ /* 0x000fe20000000800 */
[----:B------:R-:W-:Y:S01]  /*c300*/  ULDC UR12, c[0x0][0x150] ;  /* 0x00005400000c7ab9 */ /* 0x000fe20000000800 */
[----:B------:R-:W-:Y:S01]  /*c310*/  ISETP.NE.AND.EX P0, PT, RZ, UR9, PT, P0 ;  /* 0x00000009ff007c0c */ /* 0x000fe2000bf05300 */
[----:B------:R-:W-:Y:S02]  /*c320*/  IMAD.MOV.U32 R4, RZ, RZ, R16 ;  /* 0x000000ffff047224 */ /* 0x000fe400078e0010 */
[----:B------:R-:W-:Y:S01]  /*c330*/  IMAD.MOV.U32 R5, RZ, RZ, R17 ;  /* 0x000000ffff057224 */ /* 0x000fe200078e0011 */
[----:B0-----:R-:W-:-:S09]  /*c340*/  I2FP.F32.U32 R22, R15 ;  /* 0x0000000f00167245 */ /* 0x001fd20000201000 */
[----:B------:R-:W-:Y:S05]  /*c350*/  @!P0 BRA `(.L_x_301) ;  /* 0x0000000000288947 */ /* 0x000fea0003800000 */
[----:B------:R-:W-:Y:S02]  /*c360*/  ULDC UR10, c[0x0][0x634] ;  /* 0x00018d00000a7ab9 */ /* 0x000fe40000000800 */
[----:B------:R-:W-:-:S05]  /*c370*/  IADD3 R5, P0, R16, UR10, RZ ;  /* 0x0000000a10057c10 */ /* 0x000fca000ff1e0ff */
[----:B------:R-:W-:-:S04]  /*c380*/  IMAD.X R21, RZ, RZ, R17, P0 ;  /* 0x000000ffff157224 */ /* 0x000fc800000e0611 */
[----:B------:R-:W-:-:S04]  /*c390*/  IMAD.WIDE.U32 R6, R21, UR8, RZ ;  /* 0x0000000815067c25 */ /* 0x000fc8000f8e00ff */
[----:B------:R-:W-:-:S04]  /*c3a0*/  IMAD.WIDE.U32 R6, P0, R5, UR9, R6 ;  /* 0x0000000905067c25 */ /* 0x000fc8000f800006 */
[----:B------:R-:W-:Y:S01]  /*c3b0*/  IMAD.WIDE.U32 R4, R5, UR8, RZ ;  /* 0x0000000805047c25 */ /* 0x000fe2000f8e00ff */
[----:B------:R-:W-:-:S04]  /*c3c0*/  MOV R4, R7 ;  /* 0x0000000700047202 */ /* 0x000fc80000000f00 */
[----:B------:R-:W-:Y:S01]  /*c3d0*/  IADD3 RZ, P1, R5, R6, RZ ;  /* 0x0000000605ff7210 */ /* 0x000fe20007f3e0ff */
[----:B------:R-:W-:-:S04]  /*c3e0*/  IMAD.X R5, RZ, RZ, RZ, P0 ;  /* 0x000000ffff057224 */ /* 0x000fc800000e06ff */
[----:B------:R-:W-:-:S08]  /*c3f0*/  IMAD.WIDE.U32.X R4, R21, UR9, R4, P1 ;  /* 0x0000000915047c25 */ /* 0x000fd000088e0404 */
.L_x_301:
[----:B------:R-:W-:Y:S01]  /*c400*/  FMUL R22, R22, UR12 ;  /* 0x0000000c16167c20 */ /* 0x000fe20008400000 */
[--C-:B------:R-:W-:Y:S01]  /*c410*/  SHF.R.U64 R14, R4, UR11, R5.reuse ;  /* 0x0000000b040e7c19 */ /* 0x100fe20008001205 */
[----:B------:R-:W-:Y:S01]  /*c420*/  ULDC.64 UR8, c[0x0][0x620] ;  /* 0x0001880000087ab9 */ /* 0x000fe20000000a00 */
[----:B------:R-:W-:Y:S01]  /*c430*/  SHF.R.U32.HI R4, RZ, UR11, R5 ;  /* 0x0000000bff047c19 */ /* 0x000fe20008011605 */
[----:B------:R-:W-:Y:S01]  /*c440*/  ULDC.64 UR10, c[0x0][0x640] ;  /* 0x00019000000a7ab9 */ /* 0x000fe20000000a00 */
[----:B------:R-:W-:Y:S01]  /*c450*/  IADD3 R5, P0, RZ, -R14, RZ ;  /* 0x8000000eff057210 */ /* 0x000fe20007f1e0ff */
[----:B------:R-:W0:Y:S04]  /*c460*/  F2I.U32.TRUNC.NTZ R22, R22 ;  /* 0x0000001600167305 */ /* 0x000e28000020f000 */
[----:B------:R-:W-:Y:S01]  /*c470*/  IMAD.X R4, RZ, RZ, ~R4, P0 ;  /* 0x000000ffff047224 */ /* 0x000fe200000e0e04 */
[----:B------:R-:W-:-:S03]  /*c480*/  ISETP.NE.U32.AND P0, PT, RZ, UR10, PT ;  /* 0x0000000aff007c0c */ /* 0x000fc6000bf05070 */
[----:B------:R-:W-:Y:S01]  /*c490*/  IMAD R4, R4, UR8, RZ ;  /* 0x0000000804047c24 */ /* 0x000fe2000f8e02ff */
[----:B------:R-:W-:-:S03]  /*c4a0*/  ISETP.NE.AND.EX P0, PT, RZ, UR11, PT, P0 ;  /* 0x0000000bff007c0c */ /* 0x000fc6000bf05300 */
[C---:B------:R-:W-:Y:S01]  /*c4b0*/  IMAD R7, R5.reuse, UR9, R4 ;  /* 0x0000000905077c24 */ /* 0x040fe2000f8e0204 */
[----:B------:R-:W-:Y:S01]  /*c4c0*/  ULDC UR9, c[0x0][0x154] ;  /* 0x0000550000097ab9 */ /* 0x000fe20000000800 */
[----:B------:R-:W-:Y:S01]  /*c4d0*/  IMAD.WIDE.U32 R4, R5, UR8, R16 ;  /* 0x0000000805047c25 */ /* 0x000fe2000f8e0010 */
[----:B------:R-:W-:-:S03]  /*c4e0*/  ULDC UR8, c[0x0][0x618] ;  /* 0x0001860000087ab9 */ /* 0x000fc60000000800 */
[----:B0-----:R-:W-:Y:S02]  /*c4f0*/  IMAD.MOV R6, RZ, RZ, -R22 ;  /* 0x000000ffff067224 */ /* 0x001fe400078e0a16 */
[----:B------:R-:W-:Y:S02]  /*c500*/  IMAD.IADD R5, R5, 0x1, R7 ;  /* 0x0000000105057824 */ /* 0x000fe400078e0207 */
[----:B-1----:R-:W-:Y:S01]  /*c510*/  IMAD R15, R20, R6, R15 ;  /* 0x00000006140f7224 */ /* 0x002fe200078e020f */
[----:B--2---:R-:W-:Y:S01]  /*c520*/  I2FP.F32.U32 R6, R13 ;  /* 0x0000000d00067245 */ /* 0x004fe20000201000 */
[----:B------:R-:W0:Y:S01]  /*c530*/  LDC R20, c[0x0][0x148] ;  /* 0x00005200ff147b82 */ /* 0x000e220000000800 */
[--C-:B------:R-:W-:Y:S02]  /*c540*/  SHF.R.U64 R21, R4, UR8, R5.reuse ;  /* 0x0000000804157c19 */ /* 0x100fe40008001205 */
[----:B------:R-:W-:Y:S01]  /*c550*/  SHF.R.U32.HI R4, RZ, UR8, R5 ;  /* 0x00000008ff047c19 */ /* 0x000fe20008011605 */
[----:B------:R-:W-:Y:S01]  /*c560*/  FMUL R6, R6, UR9 ;  /* 0x0000000906067c20 */ /* 0x000fe20008400000 */
[----:B------:R-:W-:-:S02]  /*c570*/  ULDC UR8, c[0x0][0x608] ;  /* 0x0001820000087ab9 */ /* 0x000fc40000000800 */
[--C-:B------:R-:W-:Y:S01]  /*c580*/  SHF.R.U64 R23, R21, UR8, R4.reuse ;  /* 0x0000000815177c19 */ /* 0x100fe20008001204 */
[----:B------:R1:W2:Y:S01]  /*c590*/  F2I.U32.TRUNC.NTZ R24, R6 ;  /* 0x0000000600187305 */ /* 0x0002a2000020f000 */
[----:B------:R-:W-:Y:S01]  /*c5a0*/  SHF.R.U32.HI R4, RZ, UR8, R4 ;  /* 0x00000008ff047c19 */ /* 0x000fe20008011604 */
[----:B------:R-:W-:-:S03]  /*c5b0*/  ULDC UR8, c[0x0][0x658] ;  /* 0x0001960000087ab9 */ /* 0x000fc60000000800 */
[--C-:B------:R-:W-:Y:S02]  /*c5c0*/  SHF.R.U64 R22, R23, UR8, R4.reuse ;  /* 0x0000000817167c19 */ /* 0x100fe40008001204 */
[----:B------:R-:W-:-:S03]  /*c5d0*/  SHF.R.U32.HI R25, RZ, UR8, R4 ;  /* 0x00000008ff197c19 */ /* 0x000fc60008011604 */
[----:B------:R-:W-:Y:S02]  /*c5e0*/  IMAD.MOV.U32 R4, RZ, RZ, R22 ;  /* 0x000000ffff047224 */ /* 0x000fe400078e0016 */
[----:B------:R-:W-:Y:S01]  /*c5f0*/  IMAD.MOV.U32 R5, RZ, RZ, R25 ;  /* 0x000000ffff057224 */ /* 0x000fe200078e0019 */
[----:B-1----:R-:W-:Y:S06]  /*c600*/  @!P0 BRA `(.L_x_302) ;  /* 0x0000000000288947 */ /* 0x002fec0003800000 */
[----:B------:R-:W-:Y:S02]  /*c610*/  ULDC UR8, c[0x0][0x64c] ;  /* 0x0001930000087ab9 */ /* 0x000fe40000000800 */
[----:B------:R-:W-:-:S05]  /*c620*/  IADD3 R5, P0, R22, UR8, RZ ;  /* 0x0000000816057c10 */ /* 0x000fca000ff1e0ff */
[----:B------:R-:W-:-:S04]  /*c630*/  IMAD.X R25, RZ, RZ, R25, P0 ;  /* 0x000000ffff197224 */ /* 0x000fc800000e0619 */
[----:B------:R-:W-:-:S04]  /*c640*/  IMAD.WIDE.U32 R6, R25, UR10, RZ ;  /* 0x0000000a19067c25 */ /* 0x000fc8000f8e00ff */
[----:B------:R-:W-:-:S04]  /*c650*/  IMAD.WIDE.U32 R6, P0, R5, UR11, R6 ;  /* 0x0000000b05067c25 */ /* 0x000fc8000f800006 */
[----:B------:R-:W-:-:S04]  /*c660*/  IMAD.WIDE.U32 R4, R5, UR10, RZ ;  /* 0x0000000a05047c25 */ /* 0x000fc8000f8e00ff */
[----:B------:R-:W-:Y:S01]  /*c670*/  IMAD.MOV.U32 R4, RZ, RZ, R7 ;  /* 0x000000ffff047224 */ /* 0x000fe200078e0007 */
[----:B------:R-:W-:Y:S01]  /*c680*/  IADD3 RZ, P1, R5, R6, RZ ;  /* 0x0000000605ff7210 */ /* 0x000fe20007f3e0ff */
[----:B------:R-:W-:-:S04]  /*c690*/  IMAD.X R5, RZ, RZ, RZ, P0 ;  /* 0x000000ffff057224 */ /* 0x000fc800000e06ff */
[----:B------:R-:W-:-:S08]  /*c6a0*/  IMAD.WIDE.U32.X R4, R25, UR11, R4, P1 ;  /* 0x0000000b19047c25 */ /* 0x000fd000088e0404 */
.L_x_302:
[----:B------:R-:W-:Y:S01]  /*c6b0*/  ISETP.NE.AND P0, PT, R2, 0x1, PT ;  /* 0x000000010200780c */ /* 0x000fe20003f05270 */
[----:B------:R-:W-:Y:S01]  /*c6c0*/  ULDC UR8, c[0x0][0x648] ;  /* 0x0001920000087ab9 */ /* 0x000fe20000000800 */
[----:B------:R-:W-:Y:S01]  /*c6d0*/  LOP3.LUT R23, R23, UR6, RZ, 0xc0, !PT ;  /* 0x0000000617177c12 */ /* 0x000fe2000f8ec0ff */
[----:B--2---:R-:W-:Y:S01]  /*c6e0*/  IMAD.MOV R24, RZ, RZ, -R24 ;  /* 0x000000ffff187224 */ /* 0x004fe200078e0a18 */
[----:B------:R-:W-:Y:S01]  /*c6f0*/  SHF.R.U64 R4, R4, UR8, R5 ;  /* 0x0000000804047c19 */ /* 0x000fe20008001205 */
[----:B------:R-:W-:Y:S01]  /*c700*/  ULDC UR8, c[0x0][0x638] ;  /* 0x00018e0000087ab9 */ /* 0x000fe20000000800 */
[----:B------:R-:W-:Y:S01]  /*c710*/  LOP3.LUT R21, R21, UR4, RZ, 0xc0, !PT ;  /* 0x0000000415157c12 */ /* 0x000fe2000f8ec0ff */
[----:B------:R-:W-:Y:S01]  /*c720*/  ULDC UR9, c[0x0][0x610] ;  /* 0x0001840000097ab9 */ /* 0x000fe20000000800 */
[C---:B------:R-:W-:Y:S01]  /*c730*/  IADD3 R5, -R4.reuse, RZ, RZ ;  /* 0x000000ff04057210 */ /* 0x040fe20007ffe1ff */
[----:B------:R-:W-:Y:S02]  /*c740*/  IMAD R4, R4, UR5, R23 ;  /* 0x0000000504047c24 */ /* 0x000fe4000f8e0217 */
[----:B------:R-:W-:-:S02]  /*c750*/  IMAD.MOV.U32 R6, RZ, RZ, R14 ;  /* 0x000000ffff067224 */ /* 0x000fc400078e000e */
[----:B0-----:R-:W-:Y:S02]  /*c760*/  @P0 IMAD R15, R20, R24, R13 ;  /* 0x00000018140f0224 */ /* 0x001fe400078e020d */
[----:B------:R-:W-:Y:S01]  /*c770*/  IMAD R22, R5, UR8, R22 ;  /* 0x0000000805167c24 */ /* 0x000fe2000f8e0216 */
[----:B------:R-:W-:Y:S01]  /*c780*/  ULDC UR8, c[0x0][0x600] ;  /* 0x0001800000087ab9 */ /* 0x000fe20000000800 */
[----:B------:R-:W-:Y:S02]  /*c790*/  IMAD R15, R4, UR9, R15 ;  /* 0x00000009040f7c24 */ /* 0x000fe4000f8e020f */
[----:B------:R-:W-:Y:S02]  /*c7a0*/  IMAD R22, R22, UR8, R21 ;  /* 0x0000000816167c24 */ /* 0x000fe4000f8e0215 */
[----:B------:R-:W-:-:S03]  /*c7b0*/  IMAD.MOV.U32 R4, RZ, RZ, 0x1 ;  /* 0x00000001ff047424 */ /* 0x000fc600078e00ff */
[----:B------:R-:W-:Y:S02]  /*c7c0*/  SEL R7, R22, R15, !P0 ;  /* 0x0000000f16077207 */ /* 0x000fe40004000000 */
[----:B------:R-:W-:-:S07]  /*c7d0*/  SEL R13, R15, R22, !P0 ;  /* 0x000000160f0d7207 */ /* 0x000fce0004000000 */
.L_x_300:
[----:B------:R-:W-:Y:S05]  /*c7e0*/  BSYNC B1 ;  /* 0x0000000000017941 */ /* 0x000fea0003800000 */
.L_x_299:
[----:B------:R-:W-:-:S13]  /*c7f0*/  LOP3.LUT P0, RZ, R4, 0xff, RZ, 0xc0, !PT ;  /* 0x000000ff04ff7812 */ /* 0x000fda000780c0ff */
[----:B------:R-:W-:Y:S05]  /*c800*/  @P0 BRA `(.L_x_303) ;  /* 0xfffffff400040947 */ /* 0x000fea000383ffff */
[----:B------:R-:W-:Y:S05]  /*c810*/  BSYNC B0 ;  /* 0x0000000000007941 */ /* 0x000fea0003800000 */
.L_x_292:
[----:B------:R-:W-:-:S03]  /*c820*/  UMOV UR8, 0xffffffff ;  /* 0xffffffff00087882 */ /* 0x000fc60000000000 */
[----:B------:R-:W-:Y:S05]  /*c830*/  BRA.DIV UR8, `(.L_x_304) ;  /* 0x0000000208cc7947 */ /* 0x000fea000b800000 */
[----:B------:R-:W-:-:S13]  /*c840*/  ELECT P6, URZ, PT ;  /* 0x00000000003f782f */ /* 0x000fda00038c0000 */
.L_x_316:
[----:B------:R-:W-:Y:S04]  /*c850*/  BSSY B0, `(.L_x_305) ;  /* 0x0000019000007945 */ /* 0x000fe80003800000 */
[----:B------:R-:W-:Y:S05]  /*c860*/  @!P6 BRA `(.L_x_306) ;  /* 0x00000000005ce947 */ /* 0x000fea0003800000 */
[----:B------:R-:W-:-:S04]  /*c870*/  LOP3.LUT R19, R19, 0x2, RZ, 0xfc, !PT ;  /* 0x0000000213137812 */ /* 0x000fc800078efcff */
[----:B------:R-:W-:-:S13]  /*c880*/  ISETP.NE.AND P0, PT, R19, 0x3, PT ;  /* 0x000000031300780c */ /* 0x000fda0003f05270 */
[----:B------:R-:W-:Y:S05]  /*c890*/  @!P0 BRA `(.L_x_307) ;  /* 0x0000000000048947 */ /* 0x000fea0003800000 */
[----:B------:R-:W-:Y:S01]  /*c8a0*/  BPT.TRAP 0x1 ;  /* 0x000000040000795c */ /* 0x000fe20000300000 */
.L_x_307:
[----:B------:R-:W0:Y:S01]  /*c8b0*/  S2R R5, SR_CgaCtaId ;  /* 0x0000000000057919 */ /* 0x000e220000008800 */
[----:B------:R-:W-:Y:S02]  /*c8c0*/  MOV R2, 0x400 ;  /* 0x0000040000027802 */ /* 0x000fe40000000f00 */
[----:B------:R-:W-:Y:S02]  /*c8d0*/  SHF.L.U32 R4, R0, 0x1f, RZ ;  /* 0x0000001f00047819 */ /* 0x000fe400000006ff */
[----:B0-----:R-:W-:-:S05]  /*c8e0*/  LEA R2, R5, R2, 0x18 ;  /* 0x0000000205027211 */ /* 0x001fca00078ec0ff */
[----:B------:R-:W-:-:S04]  /*c8f0*/  VIADD R2, R2, 0x10 ;  /* 0x0000001002027836 */ /* 0x000fc80000000000 */
[C---:B------:R-:W-:Y:S02]  /*c900*/  IMAD R7, R3.reuse, 0x8, R2 ;  /* 0x0000000803077824 */ /* 0x040fe400078e0202 */
[----:B------:R-:W-:Y:S02]  /*c910*/  VIADD R3, R3, 0x1 ;  /* 0x0000000103037836 */ /* 0x000fe40000000000 */
[----:B------:R-:W0:Y:S03]  /*c920*/  SYNCS.PHASECHK.TRANS64.TRYWAIT P0, [R7+URZ], R4 ;  /* 0x00000004070075a7 */ /* 0x000e26000800017f */
[----:B------:R-:W-:-:S04]  /*c930*/  ISETP.NE.AND P1, PT, R3, 0x2, PT ;  /* 0x000000020300780c */ /* 0x000fc80003f25270 */
[----:B------:R-:W-:Y:S02]  /*c940*/  SEL R5, RZ, 0x1, P1 ;  /* 0x00000001ff057807 */ /* 0x000fe40000800000 */
[----:B------:R-:W-:Y:S02]  /*c950*/  SEL R3, R3, RZ, P1 ;  /* 0x000000ff03037207 */ /* 0x000fe40000800000 */
[----:B------:R-:W-:Y:S01]  /*c960*/  LOP3.LUT R0, R0, R5, RZ, 0x3c, !PT ;  /* 0x0000000500007212 */ /* 0x000fe200078e3cff */
[----:B0-----:R-:W-:Y:S06]  /*c970*/  @!P0 BRA `(.L_x_308) ;  /* 0x00000000009c8947 */ /* 0x001fec0003800000 */
.L_x_317:
[----:B------:R-:W-:Y:S01]  /*c980*/  IMAD R3, R3, 0x8, R2 ;  /* 0x0000000803037824 */ /* 0x000fe200078e0202 */
[----:B------:R-:W-:-:S07]  /*c990*/  SHF.L.U32 R0, R0, 0x1f, RZ ;  /* 0x0000001f00007819 */ /* 0x000fce00000006ff */
.L_x_309:
[----:B-1----:R1:W2:Y:S02]  /*c9a0*/  SYNCS.PHASECHK.TRANS64.TRYWAIT P0, [R3+URZ], R0 ;  /* 0x00000000030075a7 */ /* 0x0022a4000800017f */
[----:B--2---:R-:W-:Y:S05]  /*c9b0*/  @!P0 NANOSLEEP.SYNCS 0x989680 ;  /* 0x009896800000895d */ /* 0x004fea0003900000 */
[----:B------:R-:W2:Y:S02]  /*c9c0*/  @!P0 SYNCS.PHASECHK.TRANS64 P0, [R3+URZ], R0 ;  /* 0x00000000030085a7 */ /* 0x000ea4000800007f */
[----:B--2---:R-:W-:Y:S05]  /*c9d0*/  @!P0 BRA `(.L_x_309) ;  /* 0xfffffffc00f08947 */ /* 0x004fea000383ffff */
.L_x_306:
[----:B------:R-:W-:Y:S05]  /*c9e0*/  BSYNC B0 ;  /* 0x0000000000007941 */ /* 0x000fea0003800000 */
.L_x_305:
[----:B------:R-:W-:Y:S05]  /*c9f0*/  EXIT ;  /* 0x000000000000794d */ /* 0x000fea0003800000 */
.L_x_21:
[----:B---3--:R3:W4:Y:S02]  /*ca00*/  SYNCS.PHASECHK.TRANS64.TRYWAIT P1, [R3+URZ], R0 ;  /* 0x00000000030075a7 */ /* 0x008724000802017f */
[----:B----4-:R-:W-:Y:S05]  /*ca10*/  @!P1 NANOSLEEP.SYNCS 0x989680 ;  /* 0x009896800000995d */ /* 0x010fea0003900000 */
[----:B------:R-:W4:Y:S02]  /*ca20*/  @!P1 SYNCS.PHASECHK.TRANS64 P1, [R3+URZ], R0 ;  /* 0x00000000030095a7 */ /* 0x000f24000802007f */
[----:B----4-:R-:W-:Y:S05]  /*ca30*/  @!P1 BRA `(.L_x_21) ;  /* 0xfffffffc00f09947 */ /* 0x010fea000383ffff */
[----:B------:R-:W-:Y:S05]  /*ca40*/  BRA `(.L_x_20) ;  /* 0xffffff4800887947 */ /* 0x000fea000383ffff */
.L_x_26:
[----:B-1----:R1:W2:Y:S02]  /*ca50*/  SYNCS.PHASECHK.TRANS64.TRYWAIT P1, [R5+URZ], R4 ;  /* 0x00000004050075a7 */ /* 0x0022a4000802017f */
[----:B--2---:R-:W-:Y:S05]  /*ca60*/  @!P1 NANOSLEEP.SYNCS 0x989680 ;  /* 0x009896800000995d */ /* 0x004fea0003900000 */
[----:B------:R-:W2:Y:S02]  /*ca70*/  @!P1 SYNCS.PHASECHK.TRANS64 P1, [R5+URZ], R4 ;  /* 0x00000004050095a7 */ /* 0x000ea4000802007f */
[----:B--2---:R-:W-:Y:S05]  /*ca80*/  @!P1 BRA `(.L_x_26) ;  /* 0xfffffffc00f09947 */ /* 0x004fea000383ffff */
[----:B------:R-:W-:Y:S05]  /*ca90*/  BRA `(.L_x_25) ;  /* 0xffffff50008c7947 */ /* 0x000fea000383ffff */
.L_x_293:
[----:B------:R-:W-:Y:S01]  /*caa0*/  BSSY B1, `(.L_x_310) ;  /* 0x0000006000017945 */ /* 0x000fe20003800000 */
[----:B------:R-:W-:-:S07]  /*cab0*/  IMAD.MOV.U32 R15, RZ, RZ, -0x1 ;  /* 0xffffffffff0f7424 */ /* 0x000fce00078e00ff */
[----:B------:R-:W-:Y:S05]  /*cac0*/  WARPSYNC.COLLECTIVE R15, `(.L_x_311) ;  /* 0x000000000f0c7348 */ /* 0x000fea0003c00000 */
[----:B------:R-:W-:Y:S02]  /*cad0*/  ELECT P6, UR62, PT ;  /* 0x00000000003e782f */ /* 0x000fe400038c0000 */
[----:B------:R-:W-:Y:S01]  /*cae0*/  MOV R14, UR62 ;  /* 0x0000003e000e7c02 */ /* 0x000fe20008000f00 */
[----:B------:R-:W-:Y:S10]  /*caf0*/  ENDCOLLECTIVE ;  /* 0x000000000000791b */ /* 0x000ff40003800000 */
.L_x_311:
[----:B------:R-:W-:Y:S05]  /*cb00*/  BSYNC B1 ;  /* 0x0000000000017941 */ /* 0x000fea0003800000 */
.L_x_310:
[----:B------:R-:W-:Y:S05]  /*cb10*/  BRA `(.L_x_312) ;  /* 0xfffffff0004c7947 */ /* 0x000fea000383ffff */
.L_x_296:
[----:B0-----:R0:W1:Y:S02]  /*cb20*/  SYNCS.PHASECHK.TRANS64.TRYWAIT P0, [R22+URZ+0x10], R13 ;  /* 0x0000100d160075a7 */ /* 0x001064000800017f */
[----:B-1----:R-:W-:Y:S05]  /*cb30*/  @!P0 NANOSLEEP.SYNCS 0x989680 ;  /* 0x009896800000895d */ /* 0x002fea0003900000 */
[----:B------:R-:W1:Y:S02]  /*cb40*/  @!P0 SYNCS.PHASECHK.TRANS64 P0, [R22+URZ+0x10], R13 ;  /* 0x0000100d160085a7 */ /* 0x000e64000800007f */
[----:B-1----:R-:W-:Y:S05]  /*cb50*/  @!P0 BRA `(.L_x_296) ;  /* 0xfffffffc00f08947 */ /* 0x002fea000383ffff */
[----:B------:R-:W-:Y:S05]  /*cb60*/  BRA `(.L_x_313) ;  /* 0xfffffff0008c7947 */ /* 0x000fea000383ffff */
.L_x_304:
[----:B------:R-:W-:Y:S01]  /*cb70*/  BSSY B0, `(.L_x_314) ;  /* 0x0000006000007945 */ /* 0x000fe20003800000 */
[----:B------:R-:W-:-:S07]  /*cb80*/  IMAD.MOV.U32 R15, RZ, RZ, -0x1 ;  /* 0xffffffffff0f7424 */ /* 0x000fce00078e00ff */
[----:B------:R-:W-:Y:S05]  /*cb90*/  WARPSYNC.COLLECTIVE R15, `(.L_x_315) ;  /* 0x000000000f0c7348 */ /* 0x000fea0003c00000 */
[----:B------:R-:W-:Y:S02]  /*cba0*/  ELECT P6, UR62, PT ;  /* 0x00000000003e782f */ /* 0x000fe400038c0000 */
[----:B------:R-:W-:Y:S01]  /*cbb0*/  MOV R14, UR62 ;  /* 0x0000003e000e7c02 */ /* 0x000fe20008000f00 */
[----:B------:R-:W-:Y:S10]  /*cbc0*/  ENDCOLLECTIVE ;  /* 0x000000000000791b */ /* 0x000ff40003800000 */
.L_x_315:
[----:B------:R-:W-:Y:S05]  /*cbd0*/  BSYNC B0 ;  /* 0x0000000000007941 */ /* 0x000fea0003800000 */
.L_x_314:
[----:B------:R-:W-:Y:S05]  /*cbe0*/  BRA `(.L_x_316) ;  /* 0xfffffffc00187947 */ /* 0x000fea000383ffff */
.L_x_308:
[----:B0-----:R0:W1:Y:S02]  /*cbf0*/  SYNCS.PHASECHK.TRANS64.TRYWAIT P0, [R7+URZ], R4 ;  /* 0x00000004070075a7 */ /* 0x001064000800017f */
[----:B-1----:R-:W-:Y:S05]  /*cc00*/  @!P0 NANOSLEEP.SYNCS 0x989680 ;  /* 0x009896800000895d */ /* 0x002fea0003900000 */
[----:B------:R-:W1:Y:S02]  /*cc10*/  @!P0 SYNCS.PHASECHK.TRANS64 P0, [R7+URZ], R4 ;  /* 0x00000004070085a7 */ /* 0x000e64000800007f */
[----:B-1----:R-:W-:Y:S05]  /*cc20*/  @!P0 BRA `(.L_x_308) ;  /* 0xfffffffc00f08947 */ /* 0x002fea000383ffff */
[----:B------:R-:W-:Y:S05]  /*cc30*/  BRA `(.L_x_317) ;  /* 0xfffffffc00507947 */ /* 0x000fea000383ffff */
.L_x_318:
[----:B------:R-:W-:-:S00]  /*cc40*/  BRA `(.L_x_318) ;  /* 0xfffffffc00fc7947 */ /* 0x000fc0000383ffff */
[----:B------:R-:W-:-:S00]  /*cc50*/  NOP ;  /* 0x0000000000007918 */ /* 0x000fc00000000000 */
        /* <DEDUP_REMOVED lines=10> */
.L_x_319:


//--------------------- .nv.global.init           --------------------------
	.section	.nv.global.init,"aw",@progbits
.nv.global.init:
	.type		$str$22,@object
	.size		$str$22,($str$23 - $str$22)
$str$22:
        /*0000*/ 	.byte	0x6b, 0x5f, 0x74, 0x69, 0x6c, 0x65, 0x5f, 0x63, 0x6f, 0x75, 0x6e, 0x74, 0x20, 0x3e, 0x3d, 0x20
        /*0010*/ 	.byte	0x31, 0x00
	.type		$str$23,@object
	.size		$str$23,(__unnamed_1 - $str$23)
$str$23:
        /*0012*/ 	.byte	0x2f, 0x74, 0x6d, 0x70, 0x2f, 0x63, 0x75, 0x74, 0x6c, 0x61, 0x73, 0x73, 0x5f, 0x73, 0x77, 0x65
        /*0022*/ 	.byte	0x65, 0x70, 0x5f, 0x73, 0x72, 0x63, 0x2f, 0x69, 0x6e, 0x63, 0x6c, 0x75, 0x64, 0x65, 0x2f, 0x63
        /*0032*/ 	.byte	0x75, 0x74, 0x6c, 0x61, 0x73, 0x73, 0x2f, 0x67, 0x65, 0x6d, 0x6d, 0x2f, 0x63, 0x6f, 0x6c, 0x6c
        /*0042*/ 	.byte	0x65, 0x63, 0x74, 0x69, 0x76, 0x65, 0x2f, 0x73, 0x6d, 0x39, 0x30, 0x5f, 0x6d, 0x6d, 0x61, 0x5f
        /*0052*/ 	.byte	0x74, 0x6d, 0x61, 0x5f, 0x67, 0x6d, 0x6d, 0x61, 0x5f, 0x73, 0x73, 0x5f, 0x77, 0x61, 0x72, 0x70
        /*0062*/ 	.byte	0x73, 0x70, 0x65, 0x63, 0x69, 0x61, 0x6c, 0x69, 0x7a, 0x65, 0x64, 0x2e, 0x68, 0x70, 0x70, 0x00
	.type		__unnamed_1,@object
	.size		__unnamed_1,(.L_0 - __unnamed_1)
__unnamed_1:
        /*0072*/ 	.byte	0x76, 0x6f, 0x69, 0x64, 0x20, 0x63, 0x75, 0x74, 0x6c, 0x61, 0x73, 0x73, 0x3a, 0x3a, 0x67, 0x65
        /* <DEDUP_REMOVED lines=181> */
        /*0bd2*/ 	.byte	0x5d, 0x00
.L_0:


//--------------------- .nv.shared._ZN7cutlass13device_kernelINS_4gemm6kernel13GemmUniversalIN4cute5tupleIJiiiiEEENS1_10collective13CollectiveMmaINS1_34MainloopSm90TmaGmmaWarpSpecializedILi2ENS5_IJNS4_1CILi1EEENSA_ILi2EEESB_EEENS1_35KernelTmaWarpSpecializedCooperativeEEENS5_IJNSA_ILi256EEENSA_ILi128EEESH_EEENS_10bfloat16_tENS5_IJlSB_lEEESJ_SK_NS4_8TiledMMAINS4_8MMA_AtomIJNS4_4SM904GMMA28MMA_64x128x16_F32BF16BF16_SSILNSO_5MajorE0ELSQ_0ELNSO_7ScaleInE1ELSR_1EEEEEENS4_6LayoutINS5_IJSC_SB_SB_EEENS5_IJSB_NSA_ILi0EEESW_EEEEENS5_IJNS4_10UnderscoreESZ_SZ_EEEEENS4_23SM90_TMA_LOAD_MULTICASTENS4_14ComposedLayoutINS4_7SwizzleILi3ELi4ELi3EEENS4_18smem_ptr_flag_bitsILi16EEENSU_INS5_IJNSA_ILi8EEENSA_ILi64EEEEEENS5_IJS19_SB_EEEEEEEvNS4_8identityENS4_13SM90_TMA_LOADES1D_vS1E_EENS_8epilogue10collective6detail29Sm90TmaWarpSpecializedAdapterINS1I_15DefaultEpilogueISJ_SK_SK_NS1H_6thread17LinearCombinationISJ_Li1EffLNS1M_9ScaleType4KindE0ELNS_15FloatRoundStyleE2ESJ_EENS1_15EpilogueDefaultEEEEEvvEEEEvNT_6ParamsE --------------------------
	.section	.nv.shared._ZN7cutlass13device_kernelINS_4gemm6kernel13GemmUniversalIN4cute5tupleIJiiiiEEENS1_10collective13CollectiveMmaINS1_34MainloopSm90TmaGmmaWarpSpecializedILi2ENS5_IJNS4_1CILi1EEENSA_ILi2EEESB_EEENS1_35KernelTmaWarpSpecializedCooperativeEEENS5_IJNSA_ILi256EEENSA_ILi128EEESH_EEENS_10bfloat16_tENS5_IJlSB_lEEESJ_SK_NS4_8TiledMMAINS4_8MMA_AtomIJNS4_4SM904GMMA28MMA_64x128x16_F32BF16BF16_SSILNSO_5MajorE0ELSQ_0ELNSO_7ScaleInE1ELSR_1EEEEEENS4_6LayoutINS5_IJSC_SB_SB_EEENS5_IJSB_NSA_ILi0EEESW_EEEEENS5_IJNS4_10UnderscoreESZ_SZ_EEEEENS4_23SM90_TMA_LOAD_MULTICASTENS4_14ComposedLayoutINS4_7SwizzleILi3ELi4ELi3EEENS4_18smem_ptr_flag_bitsILi16EEENSU_INS5_IJNSA_ILi8EEENSA_ILi64EEEEEENS5_IJS19_SB_EEEEEEEvNS4_8identityENS4_13SM90_TMA_LOADES1D_vS1E_EENS_8epilogue10collective6detail29Sm90TmaWarpSpecializedAdapterINS1I_15DefaultEpilogueISJ_SK_SK_NS1H_6thread17LinearCombinationISJ_Li1EffLNS1M_9ScaleType4KindE0ELNS_15FloatRoundStyleE2ESJ_EENS1_15EpilogueDefaultEEEEEvvEEEEvNT_6ParamsE,"aw",@nobits
	.sectionflags	@""
	.align	16
	.zero		1024


//--------------------- .nv.shared.reserved.0     --------------------------
	.section	.nv.shared.reserved.0,"aw",@nobits
	.weak		__nv_reservedSMEM_offset_0_alias
	.size		__nv_reservedSMEM_offset_0_alias, 0, 0
	.other		__nv_reservedSMEM_offset_0_alias,@"STO_CUDA_RESERVED_SHARED STV_DEFAULT"
__nv_reservedSMEM_offset_0_alias:
	.zero		0


//--------------------- .nv.global                --------------------------
	.section	.nv.global,"aw",@nobits
.nv.global:
	.type		_ZN39_INTERNAL_be26151f_4_k_cu_953b8196_27144cute1_E,@object
	.size		_ZN39_INTERNAL_be26151f_4_k_cu_953b8196_27144cute1_E,(_ZN39_INTERNAL_be26151f_4_k_cu_953b8196_27144cuda3std3__45__cpo6cbeginE - _ZN39_INTERNAL_be26151f_4_k_cu_953b8196_27144cute1_E)
_ZN39_INTERNAL_be26151f_4_k_cu_953b8196_27144cute1_E:
	.zero		1
	.type		_ZN39_INTERNAL_be26151f_4_k_cu_953b8196_27144cuda3std3__45__cpo6cbeginE,@object
	.size		_ZN39_INTERNAL_be26151f_4_k_cu_953b8196_27144cuda3std3__45__cpo6cbeginE,(_ZN39_INTERNAL_be26151f_4_k_cu_953b8196_27144cuda3std3__48in_placeE - _ZN39_INTERNAL_be26151f_4_k_cu_953b8196_27144cuda3std3__45__cpo6cbeginE)
_ZN39_INTERNAL_be26151f_4_k_cu_953b8196_27144cuda3std3__45__cpo6cbeginE:
	.zero		1
	.type		_ZN39_INTERNAL_be26151f_4_k_cu_953b8196_27144cuda3std3__48in_placeE,@object
	.size		_ZN39_INTERNAL_be26151f_4_k_cu_953b8196_27144cuda3std3__48in_placeE,(_ZN39_INTERNAL_be26151f_4_k_cu_953b8196_27144cuda3std6ranges3__45__cpo9iter_moveE - _ZN39_INTERNAL_be26151f_4_k_cu_953b8196_27144cuda3std3__48in_placeE)
_ZN39_INTERNAL_be26151f_4_k_cu_953b8196_27144cuda3std3__48in_placeE:
	.zero		1
	.type		_ZN39_INTERNAL_be26151f_4_k_cu_953b8196_27144cuda3std6ranges3__45__cpo9iter_moveE,@object
	.size		_ZN39_INTERNAL_be26151f_4_k_cu_953b8196_27144cuda3std6ranges3__45__cpo9iter_moveE,(_ZN39_INTERNAL_be26151f_4_k_cu_953b8196_27144cuda3std3__45__cpo5beginE - _ZN39_INTERNAL_be26151f_4_k_cu_953b8196_27144cuda3std6ranges3__45__cpo9iter_moveE)
_ZN39_INTERNAL_be26151f_4_k_cu_953b8196_27144cuda3std6ranges3__45__cpo9iter_moveE:
	.zero		1
	.type		_ZN39_INTERNAL_be26151f_4_k_cu_953b8196_27144cuda3std3__45__cpo5beginE,@object
	.size		_ZN39_INTERNAL_be26151f_4_k_cu_953b8196_27144cuda3std3__45__cpo5beginE,(_ZN39_INTERNAL_be26151f_4_k_cu_953b8196_27144cuda3std3__441_GLOBAL__N__be26151f_4_k_cu_953b8196_27146ignoreE - _ZN39_INTERNAL_be26151f_4_k_cu_953b8196_27144cuda3std3__45__cpo5beginE)
_ZN39_INTERNAL_be26151f_4_k_cu_953b8196_27144cuda3std3__45__cpo5beginE:
	.zero		1
	.type		_ZN39_INTERNAL_be26151f_4_k_cu_953b8196_27144cuda3std3__441_GLOBAL__N__be26151f_4_k_cu_953b8196_27146ignoreE,@object
	.size		_ZN39_INTERNAL_be26151f_4_k_cu_953b8196_27144cuda3std3__441_GLOBAL__N__be26151f_4_k_cu_953b8196_27146ignoreE,(_ZN39_INTERNAL_be26151f_4_k_cu_953b8196_27144cute7productE - _ZN39_INTERNAL_be26151f_4_k_cu_953b8196_27144cuda3std3__441_GLOBAL__N__be26151f_4_k_cu_953b8196_27146ignoreE)
_ZN39_INTERNAL_be26151f_4_k_cu_953b8196_27144cuda3std3__441_GLOBAL__N__be26151f_4_k_cu_953b8196_27146ignoreE:
	.zero		1
	.type		_ZN39_INTERNAL_be26151f_4_k_cu_953b8196_27144cute7productE,@object
	.size		_ZN39_INTERNAL_be26151f_4_k_cu_953b8196_27144cute7productE,(_ZN39_INTERNAL_be26151f_4_k_cu_953b8196_27144cuda3std3__45__cpo3endE - _ZN39_INTERNAL_be26151f_4_k_cu_953b8196_27144cute7productE)
_ZN39_INTERNAL_be26151f_4_k_cu_953b8196_27144cute7productE:
	.zero		1
	.type		_ZN39_INTERNAL_be26151f_4_k_cu_953b8196_27144cuda3std3__45__cpo3endE,@object
	.size		_ZN39_INTERNAL_be26151f_4_k_cu_953b8196_27144cuda3std3__45__cpo3endE,(_ZN39_INTERNAL_be26151f_4_k_cu_953b8196_27144cuda3std3__419piecewise_constructE - _ZN39_INTERNAL_be26151f_4_k_cu_953b8196_27144cuda3std3__45__cpo3endE)
_ZN39_INTERNAL_be26151f_4_k_cu_953b8196_27144cuda3std3__45__cpo3endE:
	.zero		1
	.type		_ZN39_INTERNAL_be26151f_4_k_cu_953b8196_27144cuda3std3__419piecewise_constructE,@object
	.size		_ZN39_INTERNAL_be26151f_4_k_cu_953b8196_27144cuda3std3__419piecewise_constructE,(_ZN39_INTERNAL_be26151f_4_k_cu_953b8196_27144cuda3std3__45__cpo4cendE - _ZN39_INTERNAL_be26151f_4_k_cu_953b8196_27144cuda3std3__419piecewise_constructE)
_ZN39_INTERNAL_be26151f_4_k_cu_953b8196_27144cuda3std3__419piecewise_constructE:
	.zero		1
	.type		_ZN39_INTERNAL_be26151f_4_k_cu_953b8196_27144cuda3std3__45__cpo4cendE,@object
	.size		_ZN39_INTERNAL_be26151f_4_k_cu_953b8196_27144cuda3std3__45__cpo4cendE,(_ZN39_INTERNAL_be26151f_4_k_cu_953b8196_27144cuda3std6ranges3__45__cpo4swapE - _ZN39_INTERNAL_be26151f_4_k_cu_953b8196_27144cuda3std3__45__cpo4cendE)
_ZN39_INTERNAL_be26151f_4_k_cu_953b8196_27144cuda3std3__45__cpo4cendE:
	.zero		1
	.type		_ZN39_INTERNAL_be26151f_4_k_cu_953b8196_27144cuda3std6ranges3__45__cpo4swapE,@object
	.size		_ZN39_INTERNAL_be26151f_4_k_cu_953b8196_27144cuda3std6ranges3__45__cpo4swapE,(.L_8 - _ZN39_INTERNAL_be26151f_4_k_cu_953b8196_27144cuda3std6ranges3__45__cpo4swapE)
_ZN39_INTERNAL_be26151f_4_k_cu_953b8196_27144cuda3std6ranges3__45__cpo4swapE:
	.zero		1
.L_8:


//--------------------- .nv.constant0._ZN7cutlass13device_kernelINS_4gemm6kernel13GemmUniversalIN4cute5tupleIJiiiiEEENS1_10collective13CollectiveMmaINS1_34MainloopSm90TmaGmmaWarpSpecializedILi2ENS5_IJNS4_1CILi1EEENSA_ILi2EEESB_EEENS1_35KernelTmaWarpSpecializedCooperativeEEENS5_IJNSA_ILi256EEENSA_ILi128EEESH_EEENS_10bfloat16_tENS5_IJlSB_lEEESJ_SK_NS4_8TiledMMAINS4_8MMA_AtomIJNS4_4SM904GMMA28MMA_64x128x16_F32BF16BF16_SSILNSO_5MajorE0ELSQ_0ELNSO_7ScaleInE1ELSR_1EEEEEENS4_6LayoutINS5_IJSC_SB_SB_EEENS5_IJSB_NSA_ILi0EEESW_EEEEENS5_IJNS4_10UnderscoreESZ_SZ_EEEEENS4_23SM90_TMA_LOAD_MULTICASTENS4_14ComposedLayoutINS4_7SwizzleILi3ELi4ELi3EEENS4_18smem_ptr_flag_bitsILi16EEENSU_INS5_IJNSA_ILi8EEENSA_ILi64EEEEEENS5_IJS19_SB_EEEEEEEvNS4_8identityENS4_13SM90_TMA_LOADES1D_vS1E_EENS_8epilogue10collective6detail29Sm90TmaWarpSpecializedAdapterINS1I_15DefaultEpilogueISJ_SK_SK_NS1H_6thread17LinearCombinationISJ_Li1EffLNS1M_9ScaleType4KindE0ELNS_15FloatRoundStyleE2ESJ_EENS1_15EpilogueDefaultEEEEEvvEEEEvNT_6ParamsE --------------------------
	.section	.nv.constant0._ZN7cutlass13device_kernelINS_4gemm6kernel13GemmUniversalIN4cute5tupleIJiiiiEEENS1_10collective13CollectiveMmaINS1_34MainloopSm90TmaGmmaWarpSpecializedILi2ENS5_IJNS4_1CILi1EEENSA_ILi2EEESB_EEENS1_35KernelTmaWarpSpecializedCooperativeEEENS5_IJNSA_ILi256EEENSA_ILi128EEESH_EEENS_10bfloat16_tENS5_IJlSB_lEEESJ_SK_NS4_8TiledMMAINS4_8MMA_AtomIJNS4_4SM904GMMA28MMA_64x128x16_F32BF16BF16_SSILNSO_5MajorE0ELSQ_0ELNSO_7ScaleInE1ELSR_1EEEEEENS4_6LayoutINS5_IJSC_SB_SB_EEENS5_IJSB_NSA_ILi0EEESW_EEEEENS5_IJNS4_10UnderscoreESZ_SZ_EEEEENS4_23SM90_TMA_LOAD_MULTICASTENS4_14ComposedLayoutINS4_7SwizzleILi3ELi4ELi3EEENS4_18smem_ptr_flag_bitsILi16EEENSU_INS5_IJNSA_ILi8EEENSA_ILi64EEEEEENS5_IJS19_SB_EEEEEEEvNS4_8identityENS4_13SM90_TMA_LOADES1D_vS1E_EENS_8epilogue10collective6detail29Sm90TmaWarpSpecializedAdapterINS1I_15DefaultEpilogueISJ_SK_SK_NS1H_6thread17LinearCombinationISJ_Li1EffLNS1M_9ScaleType4KindE0ELNS_15FloatRoundStyleE2ESJ_EENS1_15EpilogueDefaultEEEEEvvEEEEvNT_6ParamsE,"a",@progbits
	.sectionflags	@""
	.align	4
.nv.constant0._ZN7cutlass13device_kernelINS_4gemm6kernel13GemmUniversalIN4cute5tupleIJiiiiEEENS1_10collective13CollectiveMmaINS1_34MainloopSm90TmaGmmaWarpSpecializedILi2ENS5_IJNS4_1CILi1EEENSA_ILi2EEESB_EEENS1_35KernelTmaWarpSpecializedCooperativeEEENS5_IJNSA_ILi256EEENSA_ILi128EEESH_EEENS_10bfloat16_tENS5_IJlSB_lEEESJ_SK_NS4_8TiledMMAINS4_8MMA_AtomIJNS4_4SM904GMMA28MMA_64x128x16_F32BF16BF16_SSILNSO_5MajorE0ELSQ_0ELNSO_7ScaleInE1ELSR_1EEEEEENS4_6LayoutINS5_IJSC_SB_SB_EEENS5_IJSB_NSA_ILi0EEESW_EEEEENS5_IJNS4_10UnderscoreESZ_SZ_EEEEENS4_23SM90_TMA_LOAD_MULTICASTENS4_14ComposedLayoutINS4_7SwizzleILi3ELi4ELi3EEENS4_18smem_ptr_flag_bitsILi16EEENSU_INS5_IJNSA_ILi8EEENSA_ILi64EEEEEENS5_IJS19_SB_EEEEEEEvNS4_8identityENS4_13SM90_TMA_LOADES1D_vS1E_EENS_8epilogue10collective6detail29Sm90TmaWarpSpecializedAdapterINS1I_15DefaultEpilogueISJ_SK_SK_NS1H_6thread17LinearCombinationISJ_Li1EffLNS1M_9ScaleType4KindE0ELNS_15FloatRoundStyleE2ESJ_EENS1_15EpilogueDefaultEEEEEvvEEEEvNT_6ParamsE:
	.zero		1664


//--------------------- SYMBOLS --------------------------

	.type		.nv.reservedSmem.offset0,@object
	.size		.nv.reservedSmem.offset0,0x4
	.type		__assertfail,@function
